	.target	sm_90a

	.elftype	@"ET_EXEC"


//--------------------- .note.nv.tkinfo           --------------------------
	.section	.note.nv.tkinfo,"",@"SHT_NOTE"
	.sectionflags	@"SHF_NOTE_NV_TKINFO"
	.tkinfo
        /*0018*/ 	.word	0x00000002
        /*0030*/ 	.string	""
        /*0030*/ 	.string	"ptxas"
        /*0030*/ 	.string	"Cuda compilation tools, release 13.0, V13.0.88"
        /*0030*/ 	.string	"Build cuda_13.0.r13.0/compiler.36424714_0"
        /*0030*/ 	.string	"-arch sm_90a -m 64 "



//--------------------- .note.nv.cuinfo           --------------------------
	.section	.note.nv.cuinfo,"",@"SHT_NOTE"
	.sectionflags	@"SHF_NOTE_NV_CUINFO"
        /*0018*/ 	.short	0x0002
        /*001a*/ 	.short	0x005a
        /*001c*/ 	.short	0x0082
	.zero		2


//--------------------- .nv.info                  --------------------------
	.section	.nv.info,"",@"SHT_CUDA_INFO"
	.align	4


	//----- nvinfo : EIATTR_REGCOUNT
	.align		4
        /*0000*/ 	.byte	0x04, 0x2f
        /*0002*/ 	.short	(.L_15 - .L_14)
	.align		4
.L_14:
        /*0004*/ 	.word	index@(_ZN7cutlass13device_kernelINS_4gemm6kernel13GemmUniversalIN4cute5tupleIJiiiiEEENS1_10collective13CollectiveMmaINS1_34MainloopSm90TmaGmmaWarpSpecializedILi15ENS5_IJNS4_1CILi2EEENSA_ILi1EEESC_EEENS1_35KernelTmaWarpSpecializedCooperativeEEENS5_IJNSA_ILi384EEENSA_ILi96EEENSA_ILi16EEEEEENS_10bfloat16_tENS5_IJlSC_lEEESK_SL_NS4_8TiledMMAINS4_8MMA_AtomIJNS4_4SM904GMMA27MMA_64x96x16_F32BF16BF16_SSILNSP_5MajorE0ELSR_0ELNSP_7ScaleInE1ELSS_1EEEEEENS4_6LayoutISD_NS5_IJSC_NSA_ILi0EEESW_EEEEENS5_IJNS4_10UnderscoreESZ_SZ_EEEEENS4_13SM90_TMA_LOADENS4_14ComposedLayoutINS4_7SwizzleILi1ELi4ELi3EEENS4_18smem_ptr_flag_bitsILi16EEENSV_INS5_IJNSA_ILi8EEESI_EEENS5_IJSI_SC_EEEEEEEvNS4_8identityENS4_23SM90_TMA_LOAD_MULTICASTES1C_vS1D_EENS_8epilogue10collective6detail29Sm90TmaWarpSpecializedAdapterINS1H_15DefaultEpilogueISK_SL_SL_NS1G_6thread17LinearCombinationISK_Li1EffLNS1L_9ScaleType4KindE0ELNS_15FloatRoundStyleE2ESK_EENS1_15EpilogueDefaultEEEEEvvEEEEvNT_6ParamsE)
        /*0008*/ 	.word	0x000000a8


	//----- nvinfo : EIATTR_FRAME_SIZE
	.align		4
.L_15:
        /*000c*/ 	.byte	0x04, 0x11
        /*000e*/ 	.short	(.L_17 - .L_16)
	.align		4
.L_16:
        /*0010*/ 	.word	index@(_ZN7cutlass13device_kernelINS_4gemm6kernel13GemmUniversalIN4cute5tupleIJiiiiEEENS1_10collective13CollectiveMmaINS1_34MainloopSm90TmaGmmaWarpSpecializedILi15ENS5_IJNS4_1CILi2EEENSA_ILi1EEESC_EEENS1_35KernelTmaWarpSpecializedCooperativeEEENS5_IJNSA_ILi384EEENSA_ILi96EEENSA_ILi16EEEEEENS_10bfloat16_tENS5_IJlSC_lEEESK_SL_NS4_8TiledMMAINS4_8MMA_AtomIJNS4_4SM904GMMA27MMA_64x96x16_F32BF16BF16_SSILNSP_5MajorE0ELSR_0ELNSP_7ScaleInE1ELSS_1EEEEEENS4_6LayoutISD_NS5_IJSC_NSA_ILi0EEESW_EEEEENS5_IJNS4_10UnderscoreESZ_SZ_EEEEENS4_13SM90_TMA_LOADENS4_14ComposedLayoutINS4_7SwizzleILi1ELi4ELi3EEENS4_18smem_ptr_flag_bitsILi16EEENSV_INS5_IJNSA_ILi8EEESI_EEENS5_IJSI_SC_EEEEEEEvNS4_8identityENS4_23SM90_TMA_LOAD_MULTICASTES1C_vS1D_EENS_8epilogue10collective6detail29Sm90TmaWarpSpecializedAdapterINS1H_15DefaultEpilogueISK_SL_SL_NS1G_6thread17LinearCombinationISK_Li1EffLNS1L_9ScaleType4KindE0ELNS_15FloatRoundStyleE2ESK_EENS1_15EpilogueDefaultEEEEEvvEEEEvNT_6ParamsE)
        /*0014*/ 	.word	0x00000008


	//----- nvinfo : EIATTR_MIN_STACK_SIZE
	.align		4
.L_17:
        /*0018*/ 	.byte	0x04, 0x12
        /*001a*/ 	.short	(.L_19 - .L_18)
	.align		4
.L_18:
        /*001c*/ 	.word	index@(_ZN7cutlass13device_kernelINS_4gemm6kernel13GemmUniversalIN4cute5tupleIJiiiiEEENS1_10collective13CollectiveMmaINS1_34MainloopSm90TmaGmmaWarpSpecializedILi15ENS5_IJNS4_1CILi2EEENSA_ILi1EEESC_EEENS1_35KernelTmaWarpSpecializedCooperativeEEENS5_IJNSA_ILi384EEENSA_ILi96EEENSA_ILi16EEEEEENS_10bfloat16_tENS5_IJlSC_lEEESK_SL_NS4_8TiledMMAINS4_8MMA_AtomIJNS4_4SM904GMMA27MMA_64x96x16_F32BF16BF16_SSILNSP_5MajorE0ELSR_0ELNSP_7ScaleInE1ELSS_1EEEEEENS4_6LayoutISD_NS5_IJSC_NSA_ILi0EEESW_EEEEENS5_IJNS4_10UnderscoreESZ_SZ_EEEEENS4_13SM90_TMA_LOADENS4_14ComposedLayoutINS4_7SwizzleILi1ELi4ELi3EEENS4_18smem_ptr_flag_bitsILi16EEENSV_INS5_IJNSA_ILi8EEESI_EEENS5_IJSI_SC_EEEEEEEvNS4_8identityENS4_23SM90_TMA_LOAD_MULTICASTES1C_vS1D_EENS_8epilogue10collective6detail29Sm90TmaWarpSpecializedAdapterINS1H_15DefaultEpilogueISK_SL_SL_NS1G_6thread17LinearCombinationISK_Li1EffLNS1L_9ScaleType4KindE0ELNS_15FloatRoundStyleE2ESK_EENS1_15EpilogueDefaultEEEEEvvEEEEvNT_6ParamsE)
        /*0020*/ 	.word	0x00000008
.L_19:


//--------------------- .nv.compat                --------------------------
	.section	.nv.compat,"",@"SHT_CUDA_COMPAT_INFO"
	.align	4
        /*0000*/ 	.byte	0x02, 0x09, 0x01, 0x00, 0x02, 0x02, 0x04, 0x00, 0x02, 0x05, 0x05, 0x00, 0x03, 0x07, 0x01, 0x01
        /*0010*/ 	.byte	0x02, 0x03, 0x01, 0x00, 0x02, 0x06, 0x01, 0x00, 0x04, 0x0b, 0x08, 0x00, 0x00, 0x00, 0x00, 0x00
        /*0020*/ 	.byte	0x00, 0x00, 0x00, 0x00


//--------------------- .nv.info._ZN7cutlass13device_kernelINS_4gemm6kernel13GemmUniversalIN4cute5tupleIJiiiiEEENS1_10collective13CollectiveMmaINS1_34MainloopSm90TmaGmmaWarpSpecializedILi15ENS5_IJNS4_1CILi2EEENSA_ILi1EEESC_EEENS1_35KernelTmaWarpSpecializedCooperativeEEENS5_IJNSA_ILi384EEENSA_ILi96EEENSA_ILi16EEEEEENS_10bfloat16_tENS5_IJlSC_lEEESK_SL_NS4_8TiledMMAINS4_8MMA_AtomIJNS4_4SM904GMMA27MMA_64x96x16_F32BF16BF16_SSILNSP_5MajorE0ELSR_0ELNSP_7ScaleInE1ELSS_1EEEEEENS4_6LayoutISD_NS5_IJSC_NSA_ILi0EEESW_EEEEENS5_IJNS4_10UnderscoreESZ_SZ_EEEEENS4_13SM90_TMA_LOADENS4_14ComposedLayoutINS4_7SwizzleILi1ELi4ELi3EEENS4_18smem_ptr_flag_bitsILi16EEENSV_INS5_IJNSA_ILi8EEESI_EEENS5_IJSI_SC_EEEEEEEvNS4_8identityENS4_23SM90_TMA_LOAD_MULTICASTES1C_vS1D_EENS_8epilogue10collective6detail29Sm90TmaWarpSpecializedAdapterINS1H_15DefaultEpilogueISK_SL_SL_NS1G_6thread17LinearCombinationISK_Li1EffLNS1L_9ScaleType4KindE0ELNS_15FloatRoundStyleE2ESK_EENS1_15EpilogueDefaultEEEEEvvEEEEvNT_6ParamsE --------------------------
	.section	.nv.info._ZN7cutlass13device_kernelINS_4gemm6kernel13GemmUniversalIN4cute5tupleIJiiiiEEENS1_10collective13CollectiveMmaINS1_34MainloopSm90TmaGmmaWarpSpecializedILi15ENS5_IJNS4_1CILi2EEENSA_ILi1EEESC_EEENS1_35KernelTmaWarpSpecializedCooperativeEEENS5_IJNSA_ILi384EEENSA_ILi96EEENSA_ILi16EEEEEENS_10bfloat16_tENS5_IJlSC_lEEESK_SL_NS4_8TiledMMAINS4_8MMA_AtomIJNS4_4SM904GMMA27MMA_64x96x16_F32BF16BF16_SSILNSP_5MajorE0ELSR_0ELNSP_7ScaleInE1ELSS_1EEEEEENS4_6LayoutISD_NS5_IJSC_NSA_ILi0EEESW_EEEEENS5_IJNS4_10UnderscoreESZ_SZ_EEEEENS4_13SM90_TMA_LOADENS4_14ComposedLayoutINS4_7SwizzleILi1ELi4ELi3EEENS4_18smem_ptr_flag_bitsILi16EEENSV_INS5_IJNSA_ILi8EEESI_EEENS5_IJSI_SC_EEEEEEEvNS4_8identityENS4_23SM90_TMA_LOAD_MULTICASTES1C_vS1D_EENS_8epilogue10collective6detail29Sm90TmaWarpSpecializedAdapterINS1H_15DefaultEpilogueISK_SL_SL_NS1G_6thread17LinearCombinationISK_Li1EffLNS1L_9ScaleType4KindE0ELNS_15FloatRoundStyleE2ESK_EENS1_15EpilogueDefaultEEEEEvvEEEEvNT_6ParamsE,"",@"SHT_CUDA_INFO"
	.sectionflags	@""
	.align	4


	//----- nvinfo : EIATTR_CUDA_API_VERSION
	.align		4
        /*0000*/ 	.byte	0x04, 0x37
        /*0002*/ 	.short	(.L_21 - .L_20)
.L_20:
        /*0004*/ 	.word	0x00000082


	//----- nvinfo : EIATTR_KPARAM_INFO
	.align		4
.L_21:
        /*0008*/ 	.byte	0x04, 0x17
        /*000a*/ 	.short	(.L_23 - .L_22)
.L_22:
        /*000c*/ 	.word	0x00000000
        /*0010*/ 	.short	0x0000
        /*0012*/ 	.short	0x0070
        /*0014*/ 	.byte	0x00, 0xf0, 0x01, 0x10


	//----- nvinfo : EIATTR_SPARSE_MMA_MASK
	.align		4
.L_23:
        /*0018*/ 	.byte	0x03, 0x50
        /*001a*/ 	.short	0x0000


	//----- nvinfo : EIATTR_MAXREG_COUNT
	.align		4
        /*001c*/ 	.byte	0x03, 0x1b
        /*001e*/ 	.short	0x00a8


	//----- nvinfo : EIATTR_NUM_BARRIERS
	.align		4
        /*0020*/ 	.byte	0x02, 0x4c
        /*0022*/ 	.byte	0x01
	.zero		1


	//----- nvinfo : EIATTR_EXTERNS
	.align		4
        /*0024*/ 	.byte	0x04, 0x0f
        /*0026*/ 	.short	(.L_25 - .L_24)


	//   ....[0]....
	.align		4
.L_24:
        /*0028*/ 	.word	index@(__assertfail)


	//----- nvinfo : EIATTR_ANNOTATIONS
	.align		4
.L_25:
        /*002c*/ 	.byte	0x04, 0x55
        /*002e*/ 	.short	(.L_27 - .L_26)


	//   ....[0]....
.L_26:
        /*0030*/ 	.word	0x00000001
        /*0034*/ 	.byte	0x40, 0x0b, 0x00, 0x00, 0x01, 0x00, 0x00, 0x00, 0x40, 0x10, 0x00, 0x00, 0x01, 0x00, 0x00, 0x00
        /*0044*/ 	.byte	0x30, 0x1d, 0x00, 0x00, 0x01, 0x00, 0x00, 0x00, 0x00, 0xd0, 0x00, 0x00


	//----- nvinfo : EIATTR_MERCURY_ISA_VERSION
	.align		4
.L_27:
        /*0050*/ 	.byte	0x03, 0x5f
        /*0052*/ 	.short	0x0101


	//----- nvinfo : EIATTR_INT_WARP_WIDE_INSTR_OFFSETS
	.align		4
        /*0054*/ 	.byte	0x04, 0x31
        /*0056*/ 	.short	(.L_29 - .L_28)


	//   ....[0]....
.L_28:
        /*0058*/ 	.word	0x00000620


	//   ....[1]....
        /*005c*/ 	.word	0x00000640


	//   ....[2]....
        /*0060*/ 	.word	0x00000800


	//----- nvinfo : EIATTR_COOP_GROUP_MASK_REGIDS
	.align		4
.L_29:
        /*0064*/ 	.byte	0x04, 0x29
        /*0066*/ 	.short	(.L_31 - .L_30)


	//   ....[0]....
.L_30:
        /*0068*/ 	.word	0xffffffff


	//   ....[1]....
        /*006c*/ 	.word	0xffffffff


	//   ....[2]....
        /*0070*/ 	.word	0xffffffff


	//   ....[3]....
        /*0074*/ 	.word	0xffffffff


	//   ....[4]....
        /*0078*/ 	.word	0xffffffff


	//   ....[5]....
        /*007c*/ 	.word	0xffffffff


	//----- nvinfo : EIATTR_COOP_GROUP_INSTR_OFFSETS
	.align		4
.L_31:
        /*0080*/ 	.byte	0x04, 0x28
        /*0082*/ 	.short	(.L_33 - .L_32)


	//   ....[0]....
.L_32:
        /*0084*/ 	.word	0x00000070


	//   ....[1]....
        /*0088*/ 	.word	0x00000080


	//   ....[2]....
        /*008c*/ 	.word	0x00000140


	//   ....[3]....
        /*0090*/ 	.word	0x00000470


	//   ....[4]....
        /*0094*/ 	.word	0x00000990


	//   ....[5]....
        /*0098*/ 	.word	0x00001420


	//----- nvinfo : EIATTR_REG_RECONFIG
	.align		4
.L_33:
        /*009c*/ 	.byte	0x01, 0x54
	.zero		2


	//----- nvinfo : EIATTR_SYSCALL_OFFSETS
	.align		4
        /*00a0*/ 	.byte	0x04, 0x46
        /*00a2*/ 	.short	(.L_35 - .L_34)


	//   ....[0]....
.L_34:
        /*00a4*/ 	.word	0x000015d0


	//----- nvinfo : EIATTR_MBARRIER_INSTR_OFFSETS
	.align		4
.L_35:
        /*00a8*/ 	.byte	0x04, 0x39
        /*00aa*/ 	.short	(.L_37 - .L_36)


	//   ....[0]....
.L_36:
        /*00ac*/ 	.word	0x00000260
        /*00b0*/ 	.word	0x000000ff
        /*00b4*/ 	.word	0x00000000
        /*00b8*/ 	.short	0x0100
        /*00ba*/ 	.byte	0x08
	.zero		1


	//   ....[1]....
        /*00bc*/ 	.word	0x00000270
        /*00c0*/ 	.word	0x000000ff
        /*00c4*/ 	.word	0x00000078
        /*00c8*/ 	.short	0x0100
        /*00ca*/ 	.byte	0x08
	.zero		1


	//   ....[2]....
        /*00cc*/ 	.word	0x00000280
        /*00d0*/ 	.word	0x000000ff
        /*00d4*/ 	.word	0x00000008
        /*00d8*/ 	.short	0x0100
        /*00da*/ 	.byte	0x08
	.zero		1


	//   ....[3]....
        /*00dc*/ 	.word	0x00000290
        /*00e0*/ 	.word	0x000000ff
        /*00e4*/ 	.word	0x00000080
        /*00e8*/ 	.short	0x0100
        /*00ea*/ 	.byte	0x08
	.zero		1


	//   ....[4]....
        /*00ec*/ 	.word	0x000002a0
        /*00f0*/ 	.word	0x000000ff
        /*00f4*/ 	.word	0x00000010
        /*00f8*/ 	.short	0x0100
        /*00fa*/ 	.byte	0x08
	.zero		1


	//   ....[5]....
        /*00fc*/ 	.word	0x000002b0
        /*0100*/ 	.word	0x000000ff
        /*0104*/ 	.word	0x00000088
        /*0108*/ 	.short	0x0100
        /*010a*/ 	.byte	0x08
	.zero		1


	//   ....[6]....
        /*010c*/ 	.word	0x000002c0
        /*0110*/ 	.word	0x000000ff
        /*0114*/ 	.word	0x00000018
        /*0118*/ 	.short	0x0100
        /*011a*/ 	.byte	0x08
	.zero		1


	//   ....[7]....
        /*011c*/ 	.word	0x000002d0
        /*0120*/ 	.word	0x000000ff
        /*0124*/ 	.word	0x00000090
        /*0128*/ 	.short	0x0100
        /*012a*/ 	.byte	0x08
	.zero		1


	//   ....[8]....
        /*012c*/ 	.word	0x000002e0
        /*0130*/ 	.word	0x000000ff
        /*0134*/ 	.word	0x00000020
        /*0138*/ 	.short	0x0100
        /*013a*/ 	.byte	0x08
	.zero		1


	//   ....[9]....
        /*013c*/ 	.word	0x000002f0
        /*0140*/ 	.word	0x000000ff
        /*0144*/ 	.word	0x00000098
        /*0148*/ 	.short	0x0100
        /*014a*/ 	.byte	0x08
	.zero		1


	//   ....[10]....
        /*014c*/ 	.word	0x00000300
        /*0150*/ 	.word	0x000000ff
        /*0154*/ 	.word	0x00000028
        /*0158*/ 	.short	0x0100
        /*015a*/ 	.byte	0x08
	.zero		1


	//   ....[11]....
        /*015c*/ 	.word	0x00000310
        /*0160*/ 	.word	0x000000ff
        /*0164*/ 	.word	0x000000a0
        /*0168*/ 	.short	0x0100
        /*016a*/ 	.byte	0x08
	.zero		1


	//   ....[12]....
        /*016c*/ 	.word	0x00000320
        /*0170*/ 	.word	0x000000ff
        /*0174*/ 	.word	0x00000030
        /*0178*/ 	.short	0x0100
        /*017a*/ 	.byte	0x08
	.zero		1


	//   ....[13]....
        /*017c*/ 	.word	0x00000330
        /*0180*/ 	.word	0x000000ff
        /*0184*/ 	.word	0x000000a8
        /*0188*/ 	.short	0x0100
        /*018a*/ 	.byte	0x08
	.zero		1


	//   ....[14]....
        /*018c*/ 	.word	0x00000340
        /*0190*/ 	.word	0x000000ff
        /*0194*/ 	.word	0x00000038
        /*0198*/ 	.short	0x0100
        /*019a*/ 	.byte	0x08
	.zero		1


	//   ....[15]....
        /*019c*/ 	.word	0x00000350
        /*01a0*/ 	.word	0x000000ff
        /*01a4*/ 	.word	0x000000b0
        /*01a8*/ 	.short	0x0100
        /*01aa*/ 	.byte	0x08
	.zero		1


	//   ....[16]....
        /*01ac*/ 	.word	0x00000360
        /*01b0*/ 	.word	0x000000ff
        /*01b4*/ 	.word	0x00000040
        /*01b8*/ 	.short	0x0100
        /*01ba*/ 	.byte	0x08
	.zero		1


	//   ....[17]....
        /*01bc*/ 	.word	0x00000370
        /*01c0*/ 	.word	0x000000ff
        /*01c4*/ 	.word	0x000000b8
        /*01c8*/ 	.short	0x0100
        /*01ca*/ 	.byte	0x08
	.zero		1


	//   ....[18]....
        /*01cc*/ 	.word	0x00000380
        /*01d0*/ 	.word	0x000000ff
        /*01d4*/ 	.word	0x00000048
        /*01d8*/ 	.short	0x0100
        /*01da*/ 	.byte	0x08
	.zero		1


	//   ....[19]....
        /*01dc*/ 	.word	0x00000390
        /*01e0*/ 	.word	0x000000ff
        /*01e4*/ 	.word	0x000000c0
        /*01e8*/ 	.short	0x0100
        /*01ea*/ 	.byte	0x08
	.zero		1


	//   ....[20]....
        /*01ec*/ 	.word	0x000003a0
        /*01f0*/ 	.word	0x000000ff
        /*01f4*/ 	.word	0x00000050
        /*01f8*/ 	.short	0x0100
        /*01fa*/ 	.byte	0x08
	.zero		1


	//   ....[21]....
        /*01fc*/ 	.word	0x000003b0
        /*0200*/ 	.word	0x000000ff
        /*0204*/ 	.word	0x000000c8
        /*0208*/ 	.short	0x0100
        /*020a*/ 	.byte	0x08
	.zero		1


	//   ....[22]....
        /*020c*/ 	.word	0x000003c0
        /*0210*/ 	.word	0x000000ff
        /*0214*/ 	.word	0x00000058
        /*0218*/ 	.short	0x0100
        /*021a*/ 	.byte	0x08
	.zero		1


	//   ....[23]....
        /*021c*/ 	.word	0x000003d0
        /*0220*/ 	.word	0x000000ff
        /*0224*/ 	.word	0x000000d0
        /*0228*/ 	.short	0x0100
        /*022a*/ 	.byte	0x08
	.zero		1


	//   ....[24]....
        /*022c*/ 	.word	0x000003e0
        /*0230*/ 	.word	0x000000ff
        /*0234*/ 	.word	0x00000060
        /*0238*/ 	.short	0x0100
        /*023a*/ 	.byte	0x08
	.zero		1


	//   ....[25]....
        /*023c*/ 	.word	0x000003f0
        /*0240*/ 	.word	0x000000ff
        /*0244*/ 	.word	0x000000d8
        /*0248*/ 	.short	0x0100
        /*024a*/ 	.byte	0x08
	.zero		1


	//   ....[26]....
        /*024c*/ 	.word	0x00000400
        /*0250*/ 	.word	0x000000ff
        /*0254*/ 	.word	0x00000068
        /*0258*/ 	.short	0x0100
        /*025a*/ 	.byte	0x08
	.zero		1


	//   ....[27]....
        /*025c*/ 	.word	0x00000410
        /*0260*/ 	.word	0x000000ff
        /*0264*/ 	.word	0x000000e0
        /*0268*/ 	.short	0x0100
        /*026a*/ 	.byte	0x08
	.zero		1


	//   ....[28]....
        /*026c*/ 	.word	0x00000420
        /*0270*/ 	.word	0x000000ff
        /*0274*/ 	.word	0x00000070
        /*0278*/ 	.short	0x0100
        /*027a*/ 	.byte	0x08
	.zero		1


	//   ....[29]....
        /*027c*/ 	.word	0x00000430
        /*0280*/ 	.word	0x000000ff
        /*0284*/ 	.word	0x000000e8
        /*0288*/ 	.short	0x0100
        /*028a*/ 	.byte	0x08
	.zero		1


	//   ....[30]....
        /*028c*/ 	.word	0x00000890
        /*0290*/ 	.word	0x000000ff
        /*0294*/ 	.word	0x00000100
        /*0298*/ 	.short	0x0100
        /*029a*/ 	.byte	0x06
	.zero		1


	//   ....[31]....
        /*029c*/ 	.word	0x00000920
        /*02a0*/ 	.word	0x000000ff
        /*02a4*/ 	.word	0x00000108
        /*02a8*/ 	.short	0x0100
        /*02aa*/ 	.byte	0x06
	.zero		1


	//   ....[32]....
        /*02ac*/ 	.word	0x00001650
        /*02b0*/ 	.word	0x00000003
        /*02b4*/ 	.word	0x00000000
        /*02b8*/ 	.short	0x010a
        /*02ba*/ 	.byte	0x3f
	.zero		1


	//   ....[33]....
        /*02bc*/ 	.word	0x00001690
        /*02c0*/ 	.word	0x00000003
        /*02c4*/ 	.word	0x00000000
        /*02c8*/ 	.short	0x010a
        /*02ca*/ 	.byte	0x3f
	.zero		1


	//   ....[34]....
        /*02cc*/ 	.word	0x00001950
        /*02d0*/ 	.word	0x000000ff
        /*02d4*/ 	.word	0x00000000
        /*02d8*/ 	.short	0x010a
        /*02da*/ 	.byte	0x04
	.zero		1


	//   ....[35]....
        /*02dc*/ 	.word	0x00001990
        /*02e0*/ 	.word	0x000000ff
        /*02e4*/ 	.word	0x00000000
        /*02e8*/ 	.short	0x010a
        /*02ea*/ 	.byte	0x04
	.zero		1


	//   ....[36]....
        /*02ec*/ 	.word	0x00001b30
        /*02f0*/ 	.word	0x00000006
        /*02f4*/ 	.word	0x00000000
        /*02f8*/ 	.short	0x0101
        /*02fa*/ 	.byte	0x3f
	.zero		1


	//   ....[37]....
        /*02fc*/ 	.word	0x00001cf0
        /*0300*/ 	.word	0x00000000
        /*0304*/ 	.word	0x00000000
        /*0308*/ 	.short	0x0101
        /*030a*/ 	.byte	0x3f
	.zero		1


	//   ....[38]....
        /*030c*/ 	.word	0x0000d920
        /*0310*/ 	.word	0x00000010
        /*0314*/ 	.word	0x00000078
        /*0318*/ 	.short	0x010a
        /*031a*/ 	.byte	0x3f
	.zero		1


	//   ....[39]....
        /*031c*/ 	.word	0x0000dcb0
        /*0320*/ 	.word	0x00000007
        /*0324*/ 	.word	0x00000108
        /*0328*/ 	.short	0x0101
        /*032a*/ 	.byte	0x3f
	.zero		1


	//   ....[40]....
        /*032c*/ 	.word	0x0000e430
        /*0330*/ 	.word	0x00000007
        /*0334*/ 	.word	0x00000000
        /*0338*/ 	.short	0x010a
        /*033a*/ 	.byte	0x3f
	.zero		1


	//   ....[41]....
        /*033c*/ 	.word	0x0000e4b0
        /*0340*/ 	.word	0x00000008
        /*0344*/ 	.word	0x00000000
        /*0348*/ 	.short	0x010a
        /*034a*/ 	.byte	0x3f
	.zero		1


	//   ....[42]....
        /*034c*/ 	.word	0x0000e540
        /*0350*/ 	.word	0x00000009
        /*0354*/ 	.word	0x00000000
        /*0358*/ 	.short	0x010a
        /*035a*/ 	.byte	0x3f
	.zero		1


	//   ....[43]....
        /*035c*/ 	.word	0x0000e5d0
        /*0360*/ 	.word	0x00000008
        /*0364*/ 	.word	0x00000000
        /*0368*/ 	.short	0x010a
        /*036a*/ 	.byte	0x3f
	.zero		1


	//   ....[44]....
        /*036c*/ 	.word	0x0000e660
        /*0370*/ 	.word	0x00000009
        /*0374*/ 	.word	0x00000000
        /*0378*/ 	.short	0x010a
        /*037a*/ 	.byte	0x3f
	.zero		1


	//   ....[45]....
        /*037c*/ 	.word	0x0000e6f0
        /*0380*/ 	.word	0x00000008
        /*0384*/ 	.word	0x00000000
        /*0388*/ 	.short	0x010a
        /*038a*/ 	.byte	0x3f
	.zero		1


	//   ....[46]....
        /*038c*/ 	.word	0x0000e780
        /*0390*/ 	.word	0x00000009
        /*0394*/ 	.word	0x00000000
        /*0398*/ 	.short	0x010a
        /*039a*/ 	.byte	0x3f
	.zero		1


	//   ....[47]....
        /*039c*/ 	.word	0x0000e810
        /*03a0*/ 	.word	0x00000008
        /*03a4*/ 	.word	0x00000000
        /*03a8*/ 	.short	0x010a
        /*03aa*/ 	.byte	0x3f
	.zero		1


	//   ....[48]....
        /*03ac*/ 	.word	0x0000e8a0
        /*03b0*/ 	.word	0x00000009
        /*03b4*/ 	.word	0x00000000
        /*03b8*/ 	.short	0x010a
        /*03ba*/ 	.byte	0x3f
	.zero		1


	//   ....[49]....
        /*03bc*/ 	.word	0x0000e930
        /*03c0*/ 	.word	0x00000008
        /*03c4*/ 	.word	0x00000000
        /*03c8*/ 	.short	0x010a
        /*03ca*/ 	.byte	0x3f
	.zero		1


	//   ....[50]....
        /*03cc*/ 	.word	0x0000e9c0
        /*03d0*/ 	.word	0x00000009
        /*03d4*/ 	.word	0x00000000
        /*03d8*/ 	.short	0x010a
        /*03da*/ 	.byte	0x3f
	.zero		1


	//   ....[51]....
        /*03dc*/ 	.word	0x0000ea50
        /*03e0*/ 	.word	0x00000008
        /*03e4*/ 	.word	0x00000000
        /*03e8*/ 	.short	0x010a
        /*03ea*/ 	.byte	0x3f
	.zero		1


	//   ....[52]....
        /*03ec*/ 	.word	0x0000eae0
        /*03f0*/ 	.word	0x00000009
        /*03f4*/ 	.word	0x00000000
        /*03f8*/ 	.short	0x010a
        /*03fa*/ 	.byte	0x3f
	.zero		1


	//   ....[53]....
        /*03fc*/ 	.word	0x0000eb70
        /*0400*/ 	.word	0x00000006
        /*0404*/ 	.word	0x00000000
        /*0408*/ 	.short	0x010a
        /*040a*/ 	.byte	0x3f
	.zero		1


	//   ....[54]....
        /*040c*/ 	.word	0x0000ec00
        /*0410*/ 	.word	0x00000003
        /*0414*/ 	.word	0x00000000
        /*0418*/ 	.short	0x010a
        /*041a*/ 	.byte	0x3f
	.zero		1


	//   ....[55]....
        /*041c*/ 	.word	0x0000ec60
        /*0420*/ 	.word	0x00000003
        /*0424*/ 	.word	0x00000000
        /*0428*/ 	.short	0x010a
        /*042a*/ 	.byte	0x3f
	.zero		1


	//   ....[56]....
        /*042c*/ 	.word	0x0000ecc0
        /*0430*/ 	.word	0x00000006
        /*0434*/ 	.word	0x00000000
        /*0438*/ 	.short	0x010a
        /*043a*/ 	.byte	0x3f
	.zero		1


	//   ....[57]....
        /*043c*/ 	.word	0x0000ed90
        /*0440*/ 	.word	0x00000010
        /*0444*/ 	.word	0x00000078
        /*0448*/ 	.short	0x010a
        /*044a*/ 	.byte	0x3f
	.zero		1


	//   ....[58]....
        /*044c*/ 	.word	0x0000ee60
        /*0450*/ 	.word	0x00000007
        /*0454*/ 	.word	0x00000000
        /*0458*/ 	.short	0x010a
        /*045a*/ 	.byte	0x3f
	.zero		1


	//   ....[59]....
        /*045c*/ 	.word	0x0000eeb0
        /*0460*/ 	.word	0x00000008
        /*0464*/ 	.word	0x00000000
        /*0468*/ 	.short	0x010a
        /*046a*/ 	.byte	0x3f
	.zero		1


	//   ....[60]....
        /*046c*/ 	.word	0x0000ef00
        /*0470*/ 	.word	0x00000009
        /*0474*/ 	.word	0x00000000
        /*0478*/ 	.short	0x010a
        /*047a*/ 	.byte	0x3f
	.zero		1


	//   ....[61]....
        /*047c*/ 	.word	0x0000ef50
        /*0480*/ 	.word	0x00000008
        /*0484*/ 	.word	0x00000000
        /*0488*/ 	.short	0x010a
        /*048a*/ 	.byte	0x3f
	.zero		1


	//   ....[62]....
        /*048c*/ 	.word	0x0000efa0
        /*0490*/ 	.word	0x00000009
        /*0494*/ 	.word	0x00000000
        /*0498*/ 	.short	0x010a
        /*049a*/ 	.byte	0x3f
	.zero		1


	//   ....[63]....
        /*049c*/ 	.word	0x0000eff0
        /*04a0*/ 	.word	0x00000008
        /*04a4*/ 	.word	0x00000000
        /*04a8*/ 	.short	0x010a
        /*04aa*/ 	.byte	0x3f
	.zero		1


	//   ....[64]....
        /*04ac*/ 	.word	0x0000f040
        /*04b0*/ 	.word	0x00000009
        /*04b4*/ 	.word	0x00000000
        /*04b8*/ 	.short	0x010a
        /*04ba*/ 	.byte	0x3f
	.zero		1


	//   ....[65]....
        /*04bc*/ 	.word	0x0000f090
        /*04c0*/ 	.word	0x00000008
        /*04c4*/ 	.word	0x00000000
        /*04c8*/ 	.short	0x010a
        /*04ca*/ 	.byte	0x3f
	.zero		1


	//   ....[66]....
        /*04cc*/ 	.word	0x0000f0e0
        /*04d0*/ 	.word	0x00000009
        /*04d4*/ 	.word	0x00000000
        /*04d8*/ 	.short	0x010a
        /*04da*/ 	.byte	0x3f
	.zero		1


	//   ....[67]....
        /*04dc*/ 	.word	0x0000f130
        /*04e0*/ 	.word	0x00000008
        /*04e4*/ 	.word	0x00000000
        /*04e8*/ 	.short	0x010a
        /*04ea*/ 	.byte	0x3f
	.zero		1


	//   ....[68]....
        /*04ec*/ 	.word	0x0000f180
        /*04f0*/ 	.word	0x00000009
        /*04f4*/ 	.word	0x00000000
        /*04f8*/ 	.short	0x010a
        /*04fa*/ 	.byte	0x3f
	.zero		1


	//   ....[69]....
        /*04fc*/ 	.word	0x0000f1d0
        /*0500*/ 	.word	0x00000008
        /*0504*/ 	.word	0x00000000
        /*0508*/ 	.short	0x010a
        /*050a*/ 	.byte	0x3f
	.zero		1


	//   ....[70]....
        /*050c*/ 	.word	0x0000f220
        /*0510*/ 	.word	0x00000009
        /*0514*/ 	.word	0x00000000
        /*0518*/ 	.short	0x010a
        /*051a*/ 	.byte	0x3f
	.zero		1


	//   ....[71]....
        /*051c*/ 	.word	0x0000f270
        /*0520*/ 	.word	0x00000006
        /*0524*/ 	.word	0x00000000
        /*0528*/ 	.short	0x010a
        /*052a*/ 	.byte	0x3f
	.zero		1


	//----- nvinfo : EIATTR_NUM_MBARRIERS
	.align		4
.L_37:
        /*052c*/ 	.byte	0x03, 0x38
        /*052e*/ 	.short	0x0020


	//----- nvinfo : EIATTR_EXIT_INSTR_OFFSETS
	.align		4
        /*0530*/ 	.byte	0x04, 0x1c
        /*0532*/ 	.short	(.L_39 - .L_38)


	//   ....[0]....
.L_38:
        /*0534*/ 	.word	0x00000ae0


	//   ....[1]....
        /*0538*/ 	.word	0x00001330


	//   ....[2]....
        /*053c*/ 	.word	0x0000d030


	//   ....[3]....
        /*0540*/ 	.word	0x0000d5b0


	//   ....[4]....
        /*0544*/ 	.word	0x0000ec50


	//----- nvinfo : EIATTR_MAX_THREADS
	.align		4
.L_39:
        /*0548*/ 	.byte	0x04, 0x05
        /*054a*/ 	.short	(.L_41 - .L_40)
.L_40:
        /*054c*/ 	.word	0x00000180
        /*0550*/ 	.word	0x00000001
        /*0554*/ 	.word	0x00000001


	//----- nvinfo : EIATTR_CRS_STACK_SIZE
	.align		4
.L_41:
        /*0558*/ 	.byte	0x04, 0x1e
        /*055a*/ 	.short	(.L_43 - .L_42)
.L_42:
        /*055c*/ 	.word	0x00000000


	//----- nvinfo : EIATTR_CBANK_PARAM_SIZE
	.align		4
.L_43:
        /*0560*/ 	.byte	0x03, 0x19
        /*0562*/ 	.short	0x0470


	//----- nvinfo : EIATTR_PARAM_CBANK
	.align		4
        /*0564*/ 	.byte	0x04, 0x0a
        /*0566*/ 	.short	(.L_45 - .L_44)
	.align		4
.L_44:
        /*0568*/ 	.word	index@(.nv.constant0._ZN7cutlass13device_kernelINS_4gemm6kernel13GemmUniversalIN4cute5tupleIJiiiiEEENS1_10collective13CollectiveMmaINS1_34MainloopSm90TmaGmmaWarpSpecializedILi15ENS5_IJNS4_1CILi2EEENSA_ILi1EEESC_EEENS1_35KernelTmaWarpSpecializedCooperativeEEENS5_IJNSA_ILi384EEENSA_ILi96EEENSA_ILi16EEEEEENS_10bfloat16_tENS5_IJlSC_lEEESK_SL_NS4_8TiledMMAINS4_8MMA_AtomIJNS4_4SM904GMMA27MMA_64x96x16_F32BF16BF16_SSILNSP_5MajorE0ELSR_0ELNSP_7ScaleInE1ELSS_1EEEEEENS4_6LayoutISD_NS5_IJSC_NSA_ILi0EEESW_EEEEENS5_IJNS4_10UnderscoreESZ_SZ_EEEEENS4_13SM90_TMA_LOADENS4_14ComposedLayoutINS4_7SwizzleILi1ELi4ELi3EEENS4_18smem_ptr_flag_bitsILi16EEENSV_INS5_IJNSA_ILi8EEESI_EEENS5_IJSI_SC_EEEEEEEvNS4_8identityENS4_23SM90_TMA_LOAD_MULTICASTES1C_vS1D_EENS_8epilogue10collective6detail29Sm90TmaWarpSpecializedAdapterINS1H_15DefaultEpilogueISK_SL_SL_NS1G_6thread17LinearCombinationISK_Li1EffLNS1L_9ScaleType4KindE0ELNS_15FloatRoundStyleE2ESK_EENS1_15EpilogueDefaultEEEEEvvEEEEvNT_6ParamsE)
        /*056c*/ 	.short	0x0210
        /*056e*/ 	.short	0x0470


	//----- nvinfo : EIATTR_SW_WAR
	.align		4
.L_45:
        /*0570*/ 	.byte	0x04, 0x36
        /*0572*/ 	.short	(.L_47 - .L_46)
.L_46:
        /*0574*/ 	.word	0x00000008
.L_47:


//--------------------- .nv.callgraph             --------------------------
	.section	.nv.callgraph,"",@"SHT_CUDA_CALLGRAPH"
	.align	4
	.sectionentsize	8
	.align		4
        /*0000*/ 	.word	0x00000000
	.align		4
        /*0004*/ 	.word	0xffffffff
	.align		4
        /*0008*/ 	.word	index@(_ZN7cutlass13device_kernelINS_4gemm6kernel13GemmUniversalIN4cute5tupleIJiiiiEEENS1_10collective13CollectiveMmaINS1_34MainloopSm90TmaGmmaWarpSpecializedILi15ENS5_IJNS4_1CILi2EEENSA_ILi1EEESC_EEENS1_35KernelTmaWarpSpecializedCooperativeEEENS5_IJNSA_ILi384EEENSA_ILi96EEENSA_ILi16EEEEEENS_10bfloat16_tENS5_IJlSC_lEEESK_SL_NS4_8TiledMMAINS4_8MMA_AtomIJNS4_4SM904GMMA27MMA_64x96x16_F32BF16BF16_SSILNSP_5MajorE0ELSR_0ELNSP_7ScaleInE1ELSS_1EEEEEENS4_6LayoutISD_NS5_IJSC_NSA_ILi0EEESW_EEEEENS5_IJNS4_10UnderscoreESZ_SZ_EEEEENS4_13SM90_TMA_LOADENS4_14ComposedLayoutINS4_7SwizzleILi1ELi4ELi3EEENS4_18smem_ptr_flag_bitsILi16EEENSV_INS5_IJNSA_ILi8EEESI_EEENS5_IJSI_SC_EEEEEEEvNS4_8identityENS4_23SM90_TMA_LOAD_MULTICASTES1C_vS1D_EENS_8epilogue10collective6detail29Sm90TmaWarpSpecializedAdapterINS1H_15DefaultEpilogueISK_SL_SL_NS1G_6thread17LinearCombinationISK_Li1EffLNS1L_9ScaleType4KindE0ELNS_15FloatRoundStyleE2ESK_EENS1_15EpilogueDefaultEEEEEvvEEEEvNT_6ParamsE)
	.align		4
        /*000c*/ 	.word	index@(__assertfail)
	.align		4
        /*0010*/ 	.word	0x00000000
	.align		4
        /*0014*/ 	.word	0xfffffffe
	.align		4
        /*0018*/ 	.word	0x00000000
	.align		4
        /*001c*/ 	.word	0xfffffffd
	.align		4
        /*0020*/ 	.word	0x00000000
	.align		4
        /*0024*/ 	.word	0xfffffffc


//--------------------- .nv.constant4             --------------------------
	.section	.nv.constant4,"a",@progbits
	.align	8
	.align		8
.nv.constant4:
        /*0000*/ 	.dword	__assertfail
	.align		8
        /*0008*/ 	.dword	__unnamed_1
	.align		8
        /*0010*/ 	.dword	_ZN39_INTERNAL_a330b203_4_k_cu_a500e892_79804cuda3std3__45__cpo5beginE
	.align		8
        /*0018*/ 	.dword	_ZN39_INTERNAL_a330b203_4_k_cu_a500e892_79804cuda3std3__45__cpo3endE
	.align		8
        /*0020*/ 	.dword	_ZN39_INTERNAL_a330b203_4_k_cu_a500e892_79804cuda3std3__45__cpo6cbeginE
	.align		8
        /*0028*/ 	.dword	_ZN39_INTERNAL_a330b203_4_k_cu_a500e892_79804cuda3std3__45__cpo4cendE
	.align		8
        /*0030*/ 	.dword	_ZN39_INTERNAL_a330b203_4_k_cu_a500e892_79804cuda3std3__441_GLOBAL__N__a330b203_4_k_cu_a500e892_79806ignoreE
	.align		8
        /*0038*/ 	.dword	_ZN39_INTERNAL_a330b203_4_k_cu_a500e892_79804cuda3std3__419piecewise_constructE
	.align		8
        /*0040*/ 	.dword	_ZN39_INTERNAL_a330b203_4_k_cu_a500e892_79804cuda3std3__48in_placeE
	.align		8
        /*0048*/ 	.dword	_ZN39_INTERNAL_a330b203_4_k_cu_a500e892_79804cuda3std6ranges3__45__cpo4swapE
	.align		8
        /*0050*/ 	.dword	_ZN39_INTERNAL_a330b203_4_k_cu_a500e892_79804cuda3std6ranges3__45__cpo9iter_moveE
	.align		8
        /*0058*/ 	.dword	_ZN39_INTERNAL_a330b203_4_k_cu_a500e892_79804cute7productE
	.align		8
        /*0060*/ 	.dword	_ZN39_INTERNAL_a330b203_4_k_cu_a500e892_79804cute1_E
	.align		8
        /*0068*/ 	.dword	$str$22
	.align		8
        /*0070*/ 	.dword	$str$23


//--------------------- .text._ZN7cutlass13device_kernelINS_4gemm6kernel13GemmUniversalIN4cute5tupleIJiiiiEEENS1_10collective13CollectiveMmaINS1_34MainloopSm90TmaGmmaWarpSpecializedILi15ENS5_IJNS4_1CILi2EEENSA_ILi1EEESC_EEENS1_35KernelTmaWarpSpecializedCooperativeEEENS5_IJNSA_ILi384EEENSA_ILi96EEENSA_ILi16EEEEEENS_10bfloat16_tENS5_IJlSC_lEEESK_SL_NS4_8TiledMMAINS4_8MMA_AtomIJNS4_4SM904GMMA27MMA_64x96x16_F32BF16BF16_SSILNSP_5MajorE0ELSR_0ELNSP_7ScaleInE1ELSS_1EEEEEENS4_6LayoutISD_NS5_IJSC_NSA_ILi0EEESW_EEEEENS5_IJNS4_10UnderscoreESZ_SZ_EEEEENS4_13SM90_TMA_LOADENS4_14ComposedLayoutINS4_7SwizzleILi1ELi4ELi3EEENS4_18smem_ptr_flag_bitsILi16EEENSV_INS5_IJNSA_ILi8EEESI_EEENS5_IJSI_SC_EEEEEEEvNS4_8identityENS4_23SM90_TMA_LOAD_MULTICASTES1C_vS1D_EENS_8epilogue10collective6detail29Sm90TmaWarpSpecializedAdapterINS1H_15DefaultEpilogueISK_SL_SL_NS1G_6thread17LinearCombinationISK_Li1EffLNS1L_9ScaleType4KindE0ELNS_15FloatRoundStyleE2ESK_EENS1_15EpilogueDefaultEEEEEvvEEEEvNT_6ParamsE --------------------------
	.section	.text._ZN7cutlass13device_kernelINS_4gemm6kernel13GemmUniversalIN4cute5tupleIJiiiiEEENS1_10collective13CollectiveMmaINS1_34MainloopSm90TmaGmmaWarpSpecializedILi15ENS5_IJNS4_1CILi2EEENSA_ILi1EEESC_EEENS1_35KernelTmaWarpSpecializedCooperativeEEENS5_IJNSA_ILi384EEENSA_ILi96EEENSA_ILi16EEEEEENS_10bfloat16_tENS5_IJlSC_lEEESK_SL_NS4_8TiledMMAINS4_8MMA_AtomIJNS4_4SM904GMMA27MMA_64x96x16_F32BF16BF16_SSILNSP_5MajorE0ELSR_0ELNSP_7ScaleInE1ELSS_1EEEEEENS4_6LayoutISD_NS5_IJSC_NSA_ILi0EEESW_EEEEENS5_IJNS4_10UnderscoreESZ_SZ_EEEEENS4_13SM90_TMA_LOADENS4_14ComposedLayoutINS4_7SwizzleILi1ELi4ELi3EEENS4_18smem_ptr_flag_bitsILi16EEENSV_INS5_IJNSA_ILi8EEESI_EEENS5_IJSI_SC_EEEEEEEvNS4_8identityENS4_23SM90_TMA_LOAD_MULTICASTES1C_vS1D_EENS_8epilogue10collective6detail29Sm90TmaWarpSpecializedAdapterINS1H_15DefaultEpilogueISK_SL_SL_NS1G_6thread17LinearCombinationISK_Li1EffLNS1L_9ScaleType4KindE0ELNS_15FloatRoundStyleE2ESK_EENS1_15EpilogueDefaultEEEEEvvEEEEvNT_6ParamsE,"ax",@progbits
	.align	128
.text._ZN7cutlass13device_kernelINS_4gemm6kernel13GemmUniversalIN4cute5tupleIJiiiiEEENS1_10collective13CollectiveMmaINS1_34MainloopSm90TmaGmmaWarpSpecializedILi15ENS5_IJNS4_1CILi2EEENSA_ILi1EEESC_EEENS1_35KernelTmaWarpSpecializedCooperativeEEENS5_IJNSA_ILi384EEENSA_ILi96EEENSA_ILi16EEEEEENS_10bfloat16_tENS5_IJlSC_lEEESK_SL_NS4_8TiledMMAINS4_8MMA_AtomIJNS4_4SM904GMMA27MMA_64x96x16_F32BF16BF16_SSILNSP_5MajorE0ELSR_0ELNSP_7ScaleInE1ELSS_1EEEEEENS4_6LayoutISD_NS5_IJSC_NSA_ILi0EEESW_EEEEENS5_IJNS4_10UnderscoreESZ_SZ_EEEEENS4_13SM90_TMA_LOADENS4_14ComposedLayoutINS4_7SwizzleILi1ELi4ELi3EEENS4_18smem_ptr_flag_bitsILi16EEENSV_INS5_IJNSA_ILi8EEESI_EEENS5_IJSI_SC_EEEEEEEvNS4_8identityENS4_23SM90_TMA_LOAD_MULTICASTES1C_vS1D_EENS_8epilogue10collective6detail29Sm90TmaWarpSpecializedAdapterINS1H_15DefaultEpilogueISK_SL_SL_NS1G_6thread17LinearCombinationISK_Li1EffLNS1L_9ScaleType4KindE0ELNS_15FloatRoundStyleE2ESK_EENS1_15EpilogueDefaultEEEEEvvEEEEvNT_6ParamsE:
        .type           _ZN7cutlass13device_kernelINS_4gemm6kernel13GemmUniversalIN4cute5tupleIJiiiiEEENS1_10collective13CollectiveMmaINS1_34MainloopSm90TmaGmmaWarpSpecializedILi15ENS5_IJNS4_1CILi2EEENSA_ILi1EEESC_EEENS1_35KernelTmaWarpSpecializedCooperativeEEENS5_IJNSA_ILi384EEENSA_ILi96EEENSA_ILi16EEEEEENS_10bfloat16_tENS5_IJlSC_lEEESK_SL_NS4_8TiledMMAINS4_8MMA_AtomIJNS4_4SM904GMMA27MMA_64x96x16_F32BF16BF16_SSILNSP_5MajorE0ELSR_0ELNSP_7ScaleInE1ELSS_1EEEEEENS4_6LayoutISD_NS5_IJSC_NSA_ILi0EEESW_EEEEENS5_IJNS4_10UnderscoreESZ_SZ_EEEEENS4_13SM90_TMA_LOADENS4_14ComposedLayoutINS4_7SwizzleILi1ELi4ELi3EEENS4_18smem_ptr_flag_bitsILi16EEENSV_INS5_IJNSA_ILi8EEESI_EEENS5_IJSI_SC_EEEEEEEvNS4_8identityENS4_23SM90_TMA_LOAD_MULTICASTES1C_vS1D_EENS_8epilogue10collective6detail29Sm90TmaWarpSpecializedAdapterINS1H_15DefaultEpilogueISK_SL_SL_NS1G_6thread17LinearCombinationISK_Li1EffLNS1L_9ScaleType4KindE0ELNS_15FloatRoundStyleE2ESK_EENS1_15EpilogueDefaultEEEEEvvEEEEvNT_6ParamsE,@function
        .size           _ZN7cutlass13device_kernelINS_4gemm6kernel13GemmUniversalIN4cute5tupleIJiiiiEEENS1_10collective13CollectiveMmaINS1_34MainloopSm90TmaGmmaWarpSpecializedILi15ENS5_IJNS4_1CILi2EEENSA_ILi1EEESC_EEENS1_35KernelTmaWarpSpecializedCooperativeEEENS5_IJNSA_ILi384EEENSA_ILi96EEENSA_ILi16EEEEEENS_10bfloat16_tENS5_IJlSC_lEEESK_SL_NS4_8TiledMMAINS4_8MMA_AtomIJNS4_4SM904GMMA27MMA_64x96x16_F32BF16BF16_SSILNSP_5MajorE0ELSR_0ELNSP_7ScaleInE1ELSS_1EEEEEENS4_6LayoutISD_NS5_IJSC_NSA_ILi0EEESW_EEEEENS5_IJNS4_10UnderscoreESZ_SZ_EEEEENS4_13SM90_TMA_LOADENS4_14ComposedLayoutINS4_7SwizzleILi1ELi4ELi3EEENS4_18smem_ptr_flag_bitsILi16EEENSV_INS5_IJNSA_ILi8EEESI_EEENS5_IJSI_SC_EEEEEEEvNS4_8identityENS4_23SM90_TMA_LOAD_MULTICASTES1C_vS1D_EENS_8epilogue10collective6detail29Sm90TmaWarpSpecializedAdapterINS1H_15DefaultEpilogueISK_SL_SL_NS1G_6thread17LinearCombinationISK_Li1EffLNS1L_9ScaleType4KindE0ELNS_15FloatRoundStyleE2ESK_EENS1_15EpilogueDefaultEEEEEvvEEEEvNT_6ParamsE,(.L_x_332 - _ZN7cutlass13device_kernelINS_4gemm6kernel13GemmUniversalIN4cute5tupleIJiiiiEEENS1_10collective13CollectiveMmaINS1_34MainloopSm90TmaGmmaWarpSpecializedILi15ENS5_IJNS4_1CILi2EEENSA_ILi1EEESC_EEENS1_35KernelTmaWarpSpecializedCooperativeEEENS5_IJNSA_ILi384EEENSA_ILi96EEENSA_ILi16EEEEEENS_10bfloat16_tENS5_IJlSC_lEEESK_SL_NS4_8TiledMMAINS4_8MMA_AtomIJNS4_4SM904GMMA27MMA_64x96x16_F32BF16BF16_SSILNSP_5MajorE0ELSR_0ELNSP_7ScaleInE1ELSS_1EEEEEENS4_6LayoutISD_NS5_IJSC_NSA_ILi0EEESW_EEEEENS5_IJNS4_10UnderscoreESZ_SZ_EEEEENS4_13SM90_TMA_LOADENS4_14ComposedLayoutINS4_7SwizzleILi1ELi4ELi3EEENS4_18smem_ptr_flag_bitsILi16EEENSV_INS5_IJNSA_ILi8EEESI_EEENS5_IJSI_SC_EEEEEEEvNS4_8identityENS4_23SM90_TMA_LOAD_MULTICASTES1C_vS1D_EENS_8epilogue10collective6detail29Sm90TmaWarpSpecializedAdapterINS1H_15DefaultEpilogueISK_SL_SL_NS1G_6thread17LinearCombinationISK_Li1EffLNS1L_9ScaleType4KindE0ELNS_15FloatRoundStyleE2ESK_EENS1_15EpilogueDefaultEEEEEvvEEEEvNT_6ParamsE)
        .other          _ZN7cutlass13device_kernelINS_4gemm6kernel13GemmUniversalIN4cute5tupleIJiiiiEEENS1_10collective13CollectiveMmaINS1_34MainloopSm90TmaGmmaWarpSpecializedILi15ENS5_IJNS4_1CILi2EEENSA_ILi1EEESC_EEENS1_35KernelTmaWarpSpecializedCooperativeEEENS5_IJNSA_ILi384EEENSA_ILi96EEENSA_ILi16EEEEEENS_10bfloat16_tENS5_IJlSC_lEEESK_SL_NS4_8TiledMMAINS4_8MMA_AtomIJNS4_4SM904GMMA27MMA_64x96x16_F32BF16BF16_SSILNSP_5MajorE0ELSR_0ELNSP_7ScaleInE1ELSS_1EEEEEENS4_6LayoutISD_NS5_IJSC_NSA_ILi0EEESW_EEEEENS5_IJNS4_10UnderscoreESZ_SZ_EEEEENS4_13SM90_TMA_LOADENS4_14ComposedLayoutINS4_7SwizzleILi1ELi4ELi3EEENS4_18smem_ptr_flag_bitsILi16EEENSV_INS5_IJNSA_ILi8EEESI_EEENS5_IJSI_SC_EEEEEEEvNS4_8identityENS4_23SM90_TMA_LOAD_MULTICASTES1C_vS1D_EENS_8epilogue10collective6detail29Sm90TmaWarpSpecializedAdapterINS1H_15DefaultEpilogueISK_SL_SL_NS1G_6thread17LinearCombinationISK_Li1EffLNS1L_9ScaleType4KindE0ELNS_15FloatRoundStyleE2ESK_EENS1_15EpilogueDefaultEEEEEvvEEEEvNT_6ParamsE,@"STO_CUDA_ENTRY STV_DEFAULT"
_ZN7cutlass13device_kernelINS_4gemm6kernel13GemmUniversalIN4cute5tupleIJiiiiEEENS1_10collective13CollectiveMmaINS1_34MainloopSm90TmaGmmaWarpSpecializedILi15ENS5_IJNS4_1CILi2EEENSA_ILi1EEESC_EEENS1_35KernelTmaWarpSpecializedCooperativeEEENS5_IJNSA_ILi384EEENSA_ILi96EEENSA_ILi16EEEEEENS_10bfloat16_tENS5_IJlSC_lEEESK_SL_NS4_8TiledMMAINS4_8MMA_AtomIJNS4_4SM904GMMA27MMA_64x96x16_F32BF16BF16_SSILNSP_5MajorE0ELSR_0ELNSP_7ScaleInE1ELSS_1EEEEEENS4_6LayoutISD_NS5_IJSC_NSA_ILi0EEESW_EEEEENS5_IJNS4_10UnderscoreESZ_SZ_EEEEENS4_13SM90_TMA_LOADENS4_14ComposedLayoutINS4_7SwizzleILi1ELi4ELi3EEENS4_18smem_ptr_flag_bitsILi16EEENSV_INS5_IJNSA_ILi8EEESI_EEENS5_IJSI_SC_EEEEEEEvNS4_8identityENS4_23SM90_TMA_LOAD_MULTICASTES1C_vS1D_EENS_8epilogue10collective6detail29Sm90TmaWarpSpecializedAdapterINS1H_15DefaultEpilogueISK_SL_SL_NS1G_6thread17LinearCombinationISK_Li1EffLNS1L_9ScaleType4KindE0ELNS_15FloatRoundStyleE2ESK_EENS1_15EpilogueDefaultEEEEEvvEEEEvNT_6ParamsE:
[----:B------:R-:W0:Y:S02]  /*0000*/  LDC R1, c[0x0][0x28] ;  /* 0x00000a00ff017b82 */ /* 0x000e240000000800 */
[----:B0-----:R-:W-:Y:S01]  /*0010*/  VIADD R1, R1, 0xfffffff8 ;  /* 0xfffffff801017836 */ /* 0x001fe20000000000 */
[----:B------:R-:W0:Y:S01]  /*0020*/  S2R R6, SR_TID.X ;  /* 0x0000000000067919 */ /* 0x000e220000002100 */
[----:B------:R-:W-:Y:S01]  /*0030*/  ELECT P0, URZ, PT ;  /* 0x00000000003f782f */ /* 0x000fe20003800000 */
[----:B------:R-:W-:Y:S01]  /*0040*/  BSSY B0, `(.L_x_0) ;  /* 0x000000f000007945 */ /* 0x000fe20003800000 */
[--C-:B0-----:R-:W-:Y:S02]  /*0050*/  SHF.R.U32.HI R0, RZ, 0x5, R6.reuse ;  /* 0x00000005ff007819 */ /* 0x101fe40000011606 */
[----:B------:R-:W-:-:S03]  /*0060*/  SHF.R.U32.HI R3, RZ, 0x7, R6 ;  /* 0x00000007ff037819 */ /* 0x000fc60000011606 */
[----:B------:R-:W0:Y:S04]  /*0070*/  SHFL.IDX PT, R2, R0, RZ, 0x1f ;  /* 0x00001fff00027589 */ /* 0x000e2800000e0000 */
[----:B------:R1:W2:Y:S01]  /*0080*/  SHFL.IDX PT, R5, R3, RZ, 0x1f ;  /* 0x00001fff03057589 */ /* 0x0002a200000e0000 */
[----:B0-----:R-:W-:-:S13]  /*0090*/  ISETP.NE.OR P0, PT, R2, RZ, !P0 ;  /* 0x000000ff0200720c */ /* 0x001fda0004705670 */
[----:B-12---:R-:W-:Y:S05]  /*00a0*/  @P0 BRA `(.L_x_1) ;  /* 0x0000000000200947 */ /* 0x006fea0003800000 */
[----:B------:R-:W-:Y:S02]  /*00b0*/  ULDC.64 UR4, c[0x0][0x198] ;  /* 0x0000660000047ab9 */ /* 0x000fe40000000a00 */
[----:B------:R-:W-:Y:S02]  /*00c0*/  UIADD3 UR6, UP0, UR4, 0xf0, URZ ;  /* 0x000000f004067890 */ /* 0x000fe4000ff1e03f */
[----:B------:R-:W-:Y:S02]  /*00d0*/  UIADD3 UR4, UP1, UR4, 0x1f0, URZ ;  /* 0x000001f004047890 */ /* 0x000fe4000ff3e03f */
[----:B------:R-:W-:Y:S02]  /*00e0*/  UIADD3.X UR7, URZ, UR5, URZ, UP0, !UPT ;  /* 0x000000053f077290 */ /* 0x000fe400087fe43f */
[----:B------:R-:W-:-:S07]  /*00f0*/  UIADD3.X UR5, URZ, UR5, URZ, UP1, !UPT ;  /* 0x000000053f057290 */ /* 0x000fce0008ffe43f */
[----:B------:R0:W-:Y:S02]  /*0100*/  UTMACCTL.PF [UR6] ;  /* 0x00000000060079b9 */ /* 0x0001e40008040000 */
[----:B------:R0:W-:Y:S02]  /*0110*/  UTMACCTL.PF [UR4] ;  /* 0x00000000040079b9 */ /* 0x0001e40008040000 */
[----:B0-----:R-:W-:Y:S01]  /*0120*/  NOP ;  /* 0x0000000000007918 */ /* 0x001fe20000000000 */
.L_x_1:
[----:B------:R-:W-:Y:S05]  /*0130*/  BSYNC B0 ;  /* 0x0000000000007941 */ /* 0x000fea0003800000 */
.L_x_0:
[----:B------:R-:W0:Y:S02]  /*0140*/  SHFL.IDX PT, R3, R0, RZ, 0x1f ;  /* 0x00001fff00037589 */ /* 0x000e2400000e0000 */
[----:B0-----:R-:W-:-:S13]  /*0150*/  ISETP.NE.AND P0, PT, R3, RZ, PT ;  /* 0x000000ff0300720c */ /* 0x001fda0003f05270 */
[----:B------:R-:W-:Y:S05]  /*0160*/  @P0 BRA `(.L_x_2) ;  /* 0x0000000000bc0947 */ /* 0x000fea0003800000 */
[----:B------:R-:W-:Y:S01]  /*0170*/  ELECT P0, URZ, PT ;  /* 0x00000000003f782f */ /* 0x000fe20003800000 */
[----:B------:R-:W-:-:S12]  /*0180*/  BSSY B0, `(.L_x_2) ;  /* 0x000002d000007945 */ /* 0x000fd80003800000 */
[----:B------:R-:W-:Y:S05]  /*0190*/  @!P0 BRA `(.L_x_3) ;  /* 0x0000000000ac8947 */ /* 0x000fea0003800000 */
[----:B------:R-:W0:Y:S01]  /*01a0*/  S2UR UR8, SR_CgaCtaId ;  /* 0x00000000000879c3 */ /* 0x000e220000008800 */
[----:B------:R-:W-:Y:S01]  /*01b0*/  UMOV UR4, 0x400 ;  /* 0x0000040000047882 */ /* 0x000fe20000000000 */
[----:B------:R-:W-:Y:S01]  /*01c0*/  UMOV UR5, 0x1 ;  /* 0x0000000100057882 */ /* 0x000fe20000000000 */
[----:B------:R-:W-:Y:S02]  /*01d0*/  UMOV UR6, 0x4 ;  /* 0x0000000400067882 */ /* 0x000fe40000000000 */
[----:B------:R-:W-:-:S04]  /*01e0*/  UIADD3 UR6, -UR6, 0x100000, URZ ;  /* 0x0010000006067890 */ /* 0x000fc8000fffe13f */
[----:B------:R-:W-:Y:S02]  /*01f0*/  USHF.L.U32 UR7, UR6, 0xb, URZ ;  /* 0x0000000b06077899 */ /* 0x000fe4000800063f */
[----:B------:R-:W-:Y:S02]  /*0200*/  USHF.L.U32 UR6, UR6, 0x1, URZ ;  /* 0x0000000106067899 */ /* 0x000fe4000800063f */
[----:B0-----:R-:W-:Y:S02]  /*0210*/  ULEA UR8, UR8, UR4, 0x18 ;  /* 0x0000000408087291 */ /* 0x001fe4000f8ec03f */
[----:B------:R-:W-:-:S04]  /*0220*/  UIADD3 UR4, -UR5, 0x100000, URZ ;  /* 0x0010000005047890 */ /* 0x000fc8000fffe13f */
[----:B------:R-:W-:Y:S02]  /*0230*/  USHF.L.U32 UR5, UR4, 0xb, URZ ;  /* 0x0000000b04057899 */ /* 0x000fe4000800063f */
[----:B------:R-:W-:Y:S01]  /*0240*/  USHF.L.U32 UR4, UR4, 0x1, URZ ;  /* 0x0000000104047899 */ /* 0x000fe2000800063f */
[----:B------:R-:W0:Y:S11]  /*0250*/  FENCE.VIEW.ASYNC.S ;  /* 0x00000000000073c6 */ /* 0x000e360000000000 */
[----:B0-----:R0:W1:Y:S01]  /*0260*/  SYNCS.EXCH.64 URZ, [UR8], UR4 ;  /* 0x00000004083f75b2 */ /* 0x0010620008000100 */
[----:B------:R0:W2:Y:S01]  /*0270*/  SYNCS.EXCH.64 URZ, [UR8+0x78], UR6 ;  /* 0x00007806083f75b2 */ /* 0x0000a20008000100 */
[----:B------:R0:W3:Y:S01]  /*0280*/  SYNCS.EXCH.64 URZ, [UR8+0x8], UR4 ;  /* 0x00000804083f75b2 */ /* 0x0000e20008000100 */
[----:B------:R0:W4:Y:S01]  /*0290*/  SYNCS.EXCH.64 URZ, [UR8+0x80], UR6 ;  /* 0x00008006083f75b2 */ /* 0x0001220008000100 */
[----:B------:R0:W0:Y:S01]  /*02a0*/  SYNCS.EXCH.64 URZ, [UR8+0x10], UR4 ;  /* 0x00001004083f75b2 */ /* 0x0000220008000100 */
        /* <DEDUP_REMOVED lines=25> */
[----:B-1234-:R-:W-:Y:S01]  /*0440*/  NOP ;  /* 0x0000000000007918 */ /* 0x01efe20000000000 */
.L_x_3:
[----:B0-----:R-:W-:Y:S05]  /*0450*/  BSYNC B0 ;  /* 0x0000000000007941 */ /* 0x001fea0003800000 */
.L_x_2:
[----:B------:R-:W-:Y:S01]  /*0460*/  SHF.R.S32.HI R4, RZ, 0x1f, R6 ;  /* 0x0000001fff047819 */ /* 0x000fe20000011406 */
[----:B------:R-:W0:Y:S01]  /*0470*/  SHFL.IDX PT, R0, R0, RZ, 0x1f ;  /* 0x00001fff00007589 */ /* 0x000e2200000e0000 */
[----:B------:R-:W1:Y:S01]  /*0480*/  S2UR UR8, SR_CTAID.X ;  /* 0x00000000000879c3 */ /* 0x000e620000002500 */
[----:B------:R-:W-:Y:S02]  /*0490*/  ELECT P0, URZ, PT ;  /* 0x00000000003f782f */ /* 0x000fe40003800000 */
[----:B------:R-:W-:Y:S01]  /*04a0*/  LEA.HI R4, R4, R6, RZ, 0x7 ;  /* 0x0000000604047211 */ /* 0x000fe200078f38ff */
[----:B------:R-:W-:Y:S01]  /*04b0*/  ULDC UR4, c[0x0][0x150] ;  /* 0x0000540000047ab9 */ /* 0x000fe20000000800 */
[----:B------:R-:W-:Y:S01]  /*04c0*/  SHF.R.S32.HI R8, RZ, 0x1f, R3 ;  /* 0x0000001fff087819 */ /* 0x000fe20000011403 */
[----:B------:R-:W-:Y:S01]  /*04d0*/  NOP ;  /* 0x0000000000007918 */ /* 0x000fe20000000000 */
[----:B------:R-:W-:Y:S01]  /*04e0*/  LOP3.LUT R4, R4, 0xffffff80, RZ, 0xc0, !PT ;  /* 0xffffff8004047812 */ /* 0x000fe200078ec0ff */
[----:B------:R-:W-:Y:S01]  /*04f0*/  NOP ;  /* 0x0000000000007918 */ /* 0x000fe20000000000 */
[----:B------:R-:W-:Y:S01]  /*0500*/  LEA.HI R8, R8, R3, RZ, 0x2 ;  /* 0x0000000308087211 */ /* 0x000fe200078f10ff */
[----:B------:R-:W2:Y:S01]  /*0510*/  LDC R10, c[0x0][0x144] ;  /* 0x00005100ff0a7b82 */ /* 0x000ea20000000800 */
[----:B------:R-:W-:Y:S01]  /*0520*/  IMAD.MOV.U32 R16, RZ, RZ, 0x1 ;  /* 0x00000001ff107424 */ /* 0x000fe200078e00ff */
[----:B------:R-:W-:Y:S01]  /*0530*/  ISETP.NE.AND P3, PT, R5, RZ, PT ;  /* 0x000000ff0500720c */ /* 0x000fe20003f65270 */
[----:B------:R-:W-:Y:S01]  /*0540*/  IMAD.IADD R6, R6, 0x1, -R4 ;  /* 0x0000000106067824 */ /* 0x000fe200078e0a04 */
[----:B------:R-:W-:Y:S01]  /*0550*/  LOP3.LUT R8, R8, 0x3ffffffc, RZ, 0xc0, !PT ;  /* 0x3ffffffc08087812 */ /* 0x000fe200078ec0ff */
[----:B------:R-:W3:Y:S03]  /*0560*/  S2R R4, SR_CTAID.Y ;  /* 0x0000000000047919 */ /* 0x000ee60000002600 */
[----:B------:R-:W-:Y:S01]  /*0570*/  SHF.R.S32.HI R7, RZ, 0x1f, R6 ;  /* 0x0000001fff077819 */ /* 0x000fe20000011406 */
[----:B------:R-:W-:Y:S01]  /*0580*/  IMAD.IADD R8, R3, 0x1, -R8 ;  /* 0x0000000103087824 */ /* 0x000fe200078e0a08 */
[----:B------:R-:W4:Y:S02]  /*0590*/  LDC R13, c[0x0][0x140] ;  /* 0x00005000ff0d7b82 */ /* 0x000f240000000800 */
[----:B------:R-:W-:-:S02]  /*05a0*/  LEA.HI R7, R7, R6, RZ, 0x3 ;  /* 0x0000000607077211 */ /* 0x000fc400078f18ff */
[----:B0-----:R-:W-:Y:S02]  /*05b0*/  ISETP.NE.OR P0, PT, R0, RZ, !P0 ;  /* 0x000000ff0000720c */ /* 0x001fe40004705670 */
[--C-:B------:R-:W-:Y:S02]  /*05c0*/  SHF.R.S32.HI R0, RZ, 0x3, R7.reuse ;  /* 0x00000003ff007819 */ /* 0x100fe40000011407 */
[----:B------:R-:W-:Y:S02]  /*05d0*/  SHF.R.S32.HI R7, RZ, 0x1f, R7 ;  /* 0x0000001fff077819 */ /* 0x000fe40000011407 */
[----:B-1----:R-:W-:Y:S02]  /*05e0*/  I2FP.F32.U32 R9, UR8 ;  /* 0x0000000800097c45 */ /* 0x002fe40008201000 */
[----:B------:R-:W-:-:S03]  /*05f0*/  LEA.HI R7, R7, R0, RZ, 0x2 ;  /* 0x0000000007077211 */ /* 0x000fc600078f10ff */
[----:B------:R-:W-:Y:S01]  /*0600*/  FMUL R9, R9, UR4 ;  /* 0x0000000409097c20 */ /* 0x000fe20008400000 */
[----:B------:R-:W-:Y:S01]  /*0610*/  LOP3.LUT R7, R7, 0xfffffffc, RZ, 0xc0, !PT ;  /* 0xfffffffc07077812 */ /* 0x000fe200078ec0ff */
[----:B------:R-:W-:Y:S01]  /*0620*/  VOTEU.ALL UP0, P0 ;  /* 0x00000000003f7886 */ /* 0x000fe20000000000 */
[----:B------:R-:W-:Y:S01]  /*0630*/  ULDC UR4, c[0x0][0x154] ;  /* 0x0000550000047ab9 */ /* 0x000fe20000000800 */
[----:B------:R-:W-:Y:S02]  /*0640*/  VOTEU.ALL UP1, P0 ;  /* 0x00000000003f7886 */ /* 0x000fe40000020000 */
[----:B------:R-:W0:Y:S01]  /*0650*/  F2I.U32.TRUNC.NTZ R9, R9 ;  /* 0x0000000900097305 */ /* 0x000e22000020f000 */
[----:B------:R-:W-:Y:S01]  /*0660*/  IMAD.IADD R7, R0, 0x1, -R7 ;  /* 0x0000000100077824 */ /* 0x000fe200078e0a07 */
[----:B------:R-:W1:Y:S01]  /*0670*/  @!UP0 S2UR UR7, SR_CgaCtaId ;  /* 0x00000000000789c3 */ /* 0x000e620000008800 */
[----:B------:R-:W-:Y:S01]  /*0680*/  @!UP0 UMOV UR6, 0x400 ;  /* 0x0000040000068882 */ /* 0x000fe20000000000 */
[----:B----4-:R-:W-:Y:S01]  /*0690*/  ISETP.EQ.U32.AND P2, PT, R13, 0x1, PT ;  /* 0x000000010d00780c */ /* 0x010fe20003f42070 */
[----:B------:R-:W-:Y:S01]  /*06a0*/  IMAD R8, R8, 0x4, R7 ;  /* 0x0000000408087824 */ /* 0x000fe200078e0207 */
[----:B---3--:R-:W-:-:S03]  /*06b0*/  I2FP.F32.U32 R3, R4 ;  /* 0x0000000400037245 */ /* 0x008fc60000201000 */
[C---:B------:R-:W-:Y:S01]  /*06c0*/  IMAD.SHL.U32 R17, R8.reuse, 0x4, RZ ;  /* 0x0000000408117824 */ /* 0x040fe200078e00ff */
[----:B------:R-:W-:Y:S01]  /*06d0*/  LEA.HI R0, R8, R8, RZ, 0x1 ;  /* 0x0000000808007211 */ /* 0x000fe200078f08ff */
[----:B------:R-:W-:Y:S01]  /*06e0*/  FMUL R12, R3, UR4 ;  /* 0x00000004030c7c20 */ /* 0x000fe20008400000 */
[----:B------:R-:W3:Y:S01]  /*06f0*/  LDC R7, c[0x0][0x148] ;  /* 0x00005200ff077b82 */ /* 0x000ee20000000800 */
[----:B------:R-:W-:Y:S01]  /*0700*/  UMOV UR4, 0x20 ;  /* 0x0000002000047882 */ /* 0x000fe20000000000 */
[----:B------:R-:W-:Y:S01]  /*0710*/  LOP3.LUT R11, R0, 0xfffffffe, RZ, 0xc0, !PT ;  /* 0xfffffffe000b7812 */ /* 0x000fe200078ec0ff */
[----:B0-----:R-:W-:Y:S01]  /*0720*/  IMAD.MOV R15, RZ, RZ, -R9 ;  /* 0x000000ffff0f7224 */ /* 0x001fe200078e0a09 */
[----:B------:R-:W-:Y:S01]  /*0730*/  SHF.R.S32.HI R9, RZ, 0x1f, R2 ;  /* 0x0000001fff097819 */ /* 0x000fe20000011402 */
[----:B------:R-:W0:Y:S01]  /*0740*/  F2I.U32.TRUNC.NTZ R12, R12 ;  /* 0x0000000c000c7305 */ /* 0x000e22000020f000 */
[----:B------:R-:W-:Y:S01]  /*0750*/  LOP3.LUT R17, R8, 0xc, R17, 0x78, !PT ;  /* 0x0000000c08117812 */ /* 0x000fe200078e7811 */
[----:B--2---:R-:W-:Y:S01]  /*0760*/  IMAD R3, R10, R15, UR8 ;  /* 0x000000080a037e24 */ /* 0x004fe2000f8e020f */
[----:B------:R-:W-:Y:S01]  /*0770*/  LEA.HI R9, R9, R2, RZ, 0x2 ;  /* 0x0000000209097211 */ /* 0x000fe200078f10ff */
[----:B------:R-:W-:Y:S01]  /*0780*/  IMAD.IADD R0, R8, 0x1, -R11 ;  /* 0x0000000108007824 */ /* 0x000fe200078e0a0b */
[----:B------:R-:W-:-:S04]  /*0790*/  @!UP0 UIADD3 UR4, -UR4, 0x100000, URZ ;  /* 0x0010000004048890 */ /* 0x000fc8000fffe13f */
[----:B------:R-:W-:Y:S02]  /*07a0*/  @!UP0 USHF.L.U32 UR5, UR4, 0xb, URZ ;  /* 0x0000000b04058899 */ /* 0x000fe4000800063f */
[----:B------:R-:W-:Y:S01]  /*07b0*/  @!UP0 USHF.L.U32 UR4, UR4, 0x1, URZ ;  /* 0x0000000104048899 */ /* 0x000fe2000800063f */
[----:B------:R-:W-:Y:S02]  /*07c0*/  LOP3.LUT R9, R9, 0xfffffffc, RZ, 0xc0, !PT ;  /* 0xfffffffc09097812 */ /* 0x000fe400078ec0ff */
[----:B------:R-:W-:Y:S01]  /*07d0*/  ISETP.NE.AND P4, PT, R0, R3, PT ;  /* 0x000000030000720c */ /* 0x000fe20003f85270 */
[----:B-1----:R-:W-:Y:S02]  /*07e0*/  @!UP0 ULEA UR6, UR7, UR6, 0x18 ;  /* 0x0000000607068291 */ /* 0x002fe4000f8ec03f */
[----:B------:R-:W-:Y:S01]  /*07f0*/  IMAD.IADD R0, R2, 0x1, -R9 ;  /* 0x0000000102007824 */ /* 0x000fe200078e0a09 */
[----:B------:R-:W-:Y:S01]  /*0800*/  VOTEU.ALL UP0, P0 ;  /* 0x00000000003f7886 */ /* 0x000fe20000000000 */
[----:B------:R-:W-:Y:S01]  /*0810*/  LOP3.LUT P0, RZ, R6, 0x7, RZ, 0xc0, !PT ;  /* 0x0000000706ff7812 */ /* 0x000fe2000780c0ff */
[----:B0-----:R-:W-:-:S02]  /*0820*/  IMAD.MOV R20, RZ, RZ, -R12 ;  /* 0x000000ffff147224 */ /* 0x001fc400078e0a0c */
[C---:B------:R-:W-:Y:S01]  /*0830*/  ISETP.NE.AND P1, PT, R0.reuse, 0x3, PT ;  /* 0x000000030000780c */ /* 0x040fe20003f25270 */
[----:B------:R-:W-:Y:S01]  /*0840*/  VIADD R6, R5, 0xffffffff ;  /* 0xffffffff05067836 */ /* 0x000fe20000000000 */
[----:B------:R-:W-:Y:S01]  /*0850*/  ISETP.LT.U32.AND P0, PT, R17, 0x2, !P0 ;  /* 0x000000021100780c */ /* 0x000fe20004701070 */
[----:B---3--:R-:W-:Y:S01]  /*0860*/  IMAD R9, R7, R20, R4 ;  /* 0x0000001407097224 */ /* 0x008fe200078e0204 */
[----:B------:R-:W-:Y:S01]  /*0870*/  ISETP.EQ.OR P1, PT, R0, RZ, !P1 ;  /* 0x000000ff0000720c */ /* 0x000fe20004f22670 */
[----:B------:R-:W0:Y:S02]  /*0880*/  FENCE.VIEW.ASYNC.S ;  /* 0x00000000000073c6 */ /* 0x000e240000000000 */
[----:B0-----:R0:W1:Y:S01]  /*0890*/  @!UP0 SYNCS.EXCH.64 URZ, [UR6+0x100], UR4 ;  /* 0x00010004063f85b2 */ /* 0x0010620008000100 */
[----:B------:R-:W-:Y:S02]  /*08a0*/  @P4 LEA.HI R2, R17, R17, RZ, 0x1 ;  /* 0x0000001111024211 */ /* 0x000fe400078f08ff */
[----:B------:R-:W-:-:S02]  /*08b0*/  ISETP.EQ.AND P1, PT, R5, RZ, P1 ;  /* 0x000000ff0500720c */ /* 0x000fc40000f22270 */
[----:B------:R-:W-:Y:S02]  /*08c0*/  @P4 SHF.R.S32.HI R2, RZ, 0x1, R2 ;  /* 0x00000001ff024819 */ /* 0x000fe40000011402 */
[----:B------:R-:W-:Y:S02]  /*08d0*/  ISETP.GE.U32.AND P6, PT, R6, 0x2, PT ;  /* 0x000000020600780c */ /* 0x000fe40003fc6070 */
[----:B------:R-:W-:Y:S02]  /*08e0*/  @P4 ISETP.NE.AND P5, PT, R2, R9, PT ;  /* 0x000000090200420c */ /* 0x000fe40003fa5270 */
[----:B------:R-:W-:Y:S02]  /*08f0*/  SEL R9, RZ, 0x1, !P0 ;  /* 0x00000001ff097807 */ /* 0x000fe40004000000 */
[----:B------:R-:W-:Y:S02]  /*0900*/  @P4 SEL R16, RZ, 0x1, P5 ;  /* 0x00000001ff104807 */ /* 0x000fe40002800000 */
[----:B------:R-:W-:Y:S01]  /*0910*/  SEL R2, RZ, 0x1, !P1 ;  /* 0x00000001ff027807 */ /* 0x000fe20004800000 */
[----:B------:R0:W2:Y:S01]  /*0920*/  @!UP1 SYNCS.EXCH.64 URZ, [UR6+0x108], UR4 ;  /* 0x00010804063f95b2 */ /* 0x0000a20008000100 */
[----:B------:R-:W-:Y:S01]  /*0930*/  LOP3.LUT R16, R16, R9, RZ, 0xc0, !PT ;  /* 0x0000000910107212 */ /* 0x000fe200078ec0ff */
[----:B------:R-:W-:Y:S01]  /*0940*/  NOP ;  /* 0x0000000000007918 */ /* 0x000fe20000000000 */
[----:B------:R-:W-:Y:S01]  /*0950*/  SEL R2, R2, 0x2, P6 ;  /* 0x0000000202027807 */ /* 0x000fe20003000000 */
[----:B------:R-:W-:Y:S06]  /*0960*/  @!P2 BRA `(.L_x_4) ;  /* 0x000000000008a947 */ /* 0x000fec0003800000 */
[----:B-12---:R-:W-:Y:S01]  /*0970*/  UCGABAR_ARV ;  /* 0x00000000000079c7 */ /* 0x006fe20008000000 */
[----:B------:R-:W-:Y:S05]  /*0980*/  BRA `(.L_x_5) ;  /* 0x0000000000047947 */ /* 0x000fea0003800000 */
.L_x_4:
[----:B-12---:R-:W-:Y:S01]  /*0990*/  NOP ;  /* 0x0000000000007918 */ /* 0x006fe20000000000 */
.L_x_5:
[----:B------:R-:W1:Y:S01]  /*09a0*/  LDC R8, c[0x0][0x65c] ;  /* 0x00019700ff087b82 */ /* 0x000e620000000800 */
[----:B------:R-:W-:Y:S01]  /*09b0*/  IMAD.MOV.U32 R9, RZ, RZ, RZ ;  /* 0x000000ffff097224 */ /* 0x000fe200078e00ff */
[----:B-1----:R-:W-:Y:S01]  /*09c0*/  ISETP.NE.AND P1, PT, R8, 0x1, PT ;  /* 0x000000010800780c */ /* 0x002fe20003f25270 */
[----:B------:R-:W-:-:S12]  /*09d0*/  IMAD.U32 R8, RZ, RZ, UR8 ;  /* 0x00000008ff087e24 */ /* 0x000fd8000f8e00ff */
[----:B------:R-:W1:Y:S01]  /*09e0*/  @P1 LDC R23, c[0x0][0x10] ;  /* 0x00000400ff171b82 */ /* 0x000e620000000800 */
[----:B------:R-:W-:Y:S02]  /*09f0*/  @P1 IMAD.MOV.U32 R5, RZ, RZ, RZ ;  /* 0x000000ffff051224 */ /* 0x000fe400078e00ff */
[----:B------:R-:W-:-:S05]  /*0a00*/  @P1 IMAD.MOV.U32 R19, RZ, RZ, RZ ;  /* 0x000000ffff131224 */ /* 0x000fca00078e00ff */
[----:B------:R-:W2:Y:S01]  /*0a10*/  @!P1 LDC R11, c[0x0][0xc] ;  /* 0x00000300ff0b9b82 */ /* 0x000ea20000000800 */
[----:B-1----:R-:W-:-:S04]  /*0a20*/  @P1 IMAD.WIDE.U32 R22, R23, UR8, R4 ;  /* 0x0000000817161c25 */ /* 0x002fc8000f8e0004 */
[----:B------:R-:W-:Y:S02]  /*0a30*/  @P1 IMAD.IADD R19, R23, 0x1, R19 ;  /* 0x0000000117131824 */ /* 0x000fe400078e0213 */
[----:B--2---:R-:W-:-:S04]  /*0a40*/  @!P1 IMAD.WIDE.U32 R8, R4, R11, R8 ;  /* 0x0000000b04089225 */ /* 0x004fc800078e0008 */
[----:B------:R-:W-:Y:S02]  /*0a50*/  @!P1 IMAD.MOV.U32 R22, RZ, RZ, R8 ;  /* 0x000000ffff169224 */ /* 0x000fe400078e0008 */
[----:B------:R-:W-:Y:S01]  /*0a60*/  @!P1 IMAD.MOV.U32 R19, RZ, RZ, R9 ;  /* 0x000000ffff139224 */ /* 0x000fe200078e0009 */
[----:B------:R-:W-:Y:S06]  /*0a70*/  @!P2 BRA `(.L_x_6) ;  /* 0x00000000000ca947 */ /* 0x000fec0003800000 */
[----:B------:R-:W-:Y:S01]  /*0a80*/  UCGABAR_WAIT ;  /* 0x0000000000007dc7 */ /* 0x000fe20008000000 */
[----:B------:R-:W-:Y:S01]  /*0a90*/  CCTL.IVALL ;  /* 0x00000000ff00798f */ /* 0x000fe20002000000 */
[----:B------:R-:W-:Y:S05]  /*0aa0*/  BRA `(.L_x_7) ;  /* 0x0000000000047947 */ /* 0x000fea0003800000 */
.L_x_6:
[----:B------:R-:W-:Y:S06]  /*0ab0*/  BAR.SYNC.DEFER_BLOCKING 0x0 ;  /* 0x0000000000007b1d */ /* 0x000fec0000010000 */
.L_x_7:
[----:B------:R-:W-:Y:S05]  /*0ac0*/  @!P3 BRA `(.L_x_8) ;  /* 0x000000c4005cb947 */ /* 0x000fea0003800000 */
[----:B------:R-:W-:-:S13]  /*0ad0*/  ISETP.GT.U32.AND P0, PT, R6, 0x1, PT ;  /* 0x000000010600780c */ /* 0x000fda0003f04070 */
[----:B0-----:R-:W-:Y:S05]  /*0ae0*/  @P0 EXIT ;  /* 0x000000000000094d */ /* 0x001fea0003800000 */
[----:B------:R-:W-:Y:S01]  /*0af0*/  IMAD.MOV.U32 R6, RZ, RZ, -0x1 ;  /* 0xffffffffff067424 */ /* 0x000fe200078e00ff */
[----:B------:R-:W-:Y:S01]  /*0b00*/  ULDC.64 UR4, c[0x0][0x650] ;  /* 0x0001940000047ab9 */ /* 0x000fe20000000a00 */
[----:B------:R-:W-:Y:S01]  /*0b10*/  PRMT R0, RZ, 0x7610, R0 ;  /* 0x00007610ff007816 */ /* 0x000fe20000000000 */
[----:B------:R-:W-:Y:S01]  /*0b20*/  IMAD.MOV.U32 R23, RZ, RZ, -0x1 ;  /* 0xffffffffff177424 */ /* 0x000fe200078e00ff */
[----:B------:R-:W-:Y:S01]  /*0b30*/  ISETP.GE.U32.AND P0, PT, R22, UR4, PT ;  /* 0x0000000416007c0c */ /* 0x000fe2000bf06070 */
[----:B------:R0:W-:Y:S01]  /*0b40*/  STL [R1], R6 ;  /* 0x0000000601007387 */ /* 0x0001e20000100800 */
[----:B------:R-:W-:Y:S02]  /*0b50*/  IMAD.MOV.U32 R18, RZ, RZ, -0x1 ;  /* 0xffffffffff127424 */ /* 0x000fe400078e00ff */
[----:B------:R-:W-:-:S13]  /*0b60*/  ISETP.GE.U32.AND.EX P0, PT, R19, UR5, PT, P0 ;  /* 0x0000000513007c0c */ /* 0x000fda000bf06100 */
[----:B0-----:R-:W-:Y:S05]  /*0b70*/  @P0 BRA `(.L_x_9) ;  /* 0x0000000400340947 */ /* 0x001fea0003800000 */
[----:B------:R-:W0:Y:S01]  /*0b80*/  LDC.64 R24, c[0x0][0x628] ;  /* 0x00018a00ff187b82 */ /* 0x000e220000000a00 */
[----:B------:R-:W-:Y:S02]  /*0b90*/  IMAD.MOV.U32 R8, RZ, RZ, R22 ;  /* 0x000000ffff087224 */ /* 0x000fe400078e0016 */
[----:B------:R-:W-:-:S05]  /*0ba0*/  IMAD.MOV.U32 R9, RZ, RZ, R19 ;  /* 0x000000ffff097224 */ /* 0x000fca00078e0013 */
[----:B------:R-:W1:Y:S08]  /*0bb0*/  LDC R0, c[0x0][0x630] ;  /* 0x00018c00ff007b82 */ /* 0x000e700000000800 */
[----:B------:R-:W2:Y:S01]  /*0bc0*/  LDC.64 R26, c[0x0][0x620] ;  /* 0x00018800ff1a7b82 */ /* 0x000ea20000000a00 */
[----:B0-----:R-:W-:-:S04]  /*0bd0*/  ISETP.NE.U32.AND P0, PT, R24, RZ, PT ;  /* 0x000000ff1800720c */ /* 0x001fc80003f05070 */
[----:B------:R-:W-:-:S13]  /*0be0*/  ISETP.NE.AND.EX P0, PT, R25, RZ, PT, P0 ;  /* 0x000000ff1900720c */ /* 0x000fda0003f05300 */
[----:B-12---:R-:W-:Y:S05]  /*0bf0*/  @!P0 BRA `(.L_x_10) ;  /* 0x0000000000288947 */ /* 0x006fea0003800000 */
[----:B------:R-:W0:Y:S02]  /*0c00*/  LDC R13, c[0x0][0x634] ;  /* 0x00018d00ff0d7b82 */ /* 0x000e240000000800 */
[----:B0-----:R-:W-:-:S05]  /*0c10*/  IADD3 R13, P0, R22, R13, RZ ;  /* 0x0000000d160d7210 */ /* 0x001fca0007f1e0ff */
[----:B------:R-:W-:-:S04]  /*0c20*/  IMAD.X R15, RZ, RZ, R19, P0 ;  /* 0x000000ffff0f7224 */ /* 0x000fc800000e0613 */
[----:B------:R-:W-:-:S04]  /*0c30*/  IMAD.WIDE.U32 R8, R15, R24, RZ ;  /* 0x000000180f087225 */ /* 0x000fc800078e00ff */
[----:B------:R-:W-:-:S04]  /*0c40*/  IMAD.WIDE.U32 R10, P0, R13, R25, R8 ;  /* 0x000000190d0a7225 */ /* 0x000fc80007800008 */
[----:B------:R-:W-:-:S04]  /*0c50*/  IMAD.WIDE.U32 R8, R13, R24, RZ ;  /* 0x000000180d087225 */ /* 0x000fc800078e00ff */
[----:B------:R-:W-:Y:S01]  /*0c60*/  IMAD.X R13, RZ, RZ, RZ, P0 ;  /* 0x000000ffff0d7224 */ /* 0x000fe200000e06ff */
[----:B------:R-:W-:Y:S01]  /*0c70*/  IADD3 RZ, P0, R9, R10, RZ ;  /* 0x0000000a09ff7210 */ /* 0x000fe20007f1e0ff */
[----:B------:R-:W-:-:S04]  /*0c80*/  IMAD.MOV.U32 R12, RZ, RZ, R11 ;  /* 0x000000ffff0c7224 */ /* 0x000fc800078e000b */
[----:B------:R-:W-:-:S08]  /*0c90*/  IMAD.WIDE.U32.X R8, R15, R25, R12, P0 ;  /* 0x000000190f087225 */ /* 0x000fd000000e040c */
.L_x_10:
[----:B------:R-:W0:Y:S01]  /*0ca0*/  LDC.64 R24, c[0x0][0x640] ;  /* 0x00019000ff187b82 */ /* 0x000e220000000a00 */
[-CC-:B------:R-:W-:Y:S01]  /*0cb0*/  SHF.R.U64 R28, R8, R0.reuse, R9.reuse ;  /* 0x00000000081c7219 */ /* 0x180fe20000001209 */
[----:B------:R-:W-:Y:S01]  /*0cc0*/  IMAD.MOV.U32 R18, RZ, RZ, R22 ;  /* 0x000000ffff127224 */ /* 0x000fe200078e0016 */
[----:B------:R-:W-:Y:S01]  /*0cd0*/  SHF.R.U32.HI R0, RZ, R0, R9 ;  /* 0x00000000ff007219 */ /* 0x000fe20000011609 */
[----:B------:R-:W-:Y:S01]  /*0ce0*/  IMAD.MOV.U32 R21, RZ, RZ, 0x1 ;  /* 0x00000001ff157424 */ /* 0x000fe200078e00ff */
[----:B------:R-:W-:-:S03]  /*0cf0*/  IADD3 R5, P0, RZ, -R28, RZ ;  /* 0x8000001cff057210 */ /* 0x000fc60007f1e0ff */
[----:B------:R-:W1:Y:S02]  /*0d00*/  LDC R6, c[0x0][0x618] ;  /* 0x00018600ff067b82 */ /* 0x000e640000000800 */
[----:B------:R-:W-:-:S04]  /*0d10*/  IMAD.X R9, RZ, RZ, ~R0, P0 ;  /* 0x000000ffff097224 */ /* 0x000fc800000e0e00 */
[-C--:B------:R-:W-:Y:S02]  /*0d20*/  IMAD R0, R9, R26.reuse, RZ ;  /* 0x0000001a09007224 */ /* 0x080fe400078e02ff */
[----:B------:R-:W2:Y:S01]  /*0d30*/  LDC R11, c[0x0][0x608] ;  /* 0x00018200ff0b7b82 */ /* 0x000ea20000000800 */
[----:B------:R-:W-:-:S04]  /*0d40*/  IMAD.WIDE.U32 R8, R5, R26, R18 ;  /* 0x0000001a05087225 */ /* 0x000fc800078e0012 */
[----:B------:R-:W-:Y:S02]  /*0d50*/  IMAD R5, R5, R27, R0 ;  /* 0x0000001b05057224 */ /* 0x000fe400078e0200 */
[----:B------:R-:W-:Y:S01]  /*0d60*/  IMAD R26, R7, R20, R4 ;  /* 0x00000014071a7224 */ /* 0x000fe200078e0204 */
[----:B------:R-:W3:Y:S01]  /*0d70*/  LDC R12, c[0x0][0x658] ;  /* 0x00019600ff0c7b82 */ /* 0x000ee20000000800 */
[----:B0-----:R-:W-:Y:S01]  /*0d80*/  ISETP.NE.U32.AND P0, PT, R24, RZ, PT ;  /* 0x000000ff1800720c */ /* 0x001fe20003f05070 */
[----:B------:R-:W-:Y:S02]  /*0d90*/  IMAD.IADD R5, R9, 0x1, R5 ;  /* 0x0000000109057824 */ /* 0x000fe400078e0205 */
[----:B------:R-:W-:Y:S01]  /*0da0*/  IMAD.MOV.U32 R9, RZ, RZ, -0x1 ;  /* 0xffffffffff097424 */ /* 0x000fe200078e00ff */
[----:B------:R-:W-:-:S03]  /*0db0*/  ISETP.NE.AND.EX P0, PT, R25, RZ, PT, P0 ;  /* 0x000000ff1900720c */ /* 0x000fc60003f05300 */
[----:B------:R-:W0:Y:S01]  /*0dc0*/  LDC R15, c[0x0][0x600] ;  /* 0x00018000ff0f7b82 */ /* 0x000e220000000800 */
[-CC-:B-1----:R-:W-:Y:S02]  /*0dd0*/  SHF.R.U64 R13, R8, R6.reuse, R5.reuse ;  /* 0x00000006080d7219 */ /* 0x182fe40000001205 */
[----:B------:R-:W-:-:S05]  /*0de0*/  SHF.R.U32.HI R0, RZ, R6, R5 ;  /* 0x00000006ff007219 */ /* 0x000fca0000011605 */
[----:B------:R-:W1:Y:S01]  /*0df0*/  LDC R14, c[0x0][0x648] ;  /* 0x00019200ff0e7b82 */ /* 0x000e620000000800 */
[-CC-:B--2---:R-:W-:Y:S02]  /*0e00*/  SHF.R.U64 R27, R13, R11.reuse, R0.reuse ;  /* 0x0000000b0d1b7219 */ /* 0x184fe40000001200 */
[----:B------:R-:W-:-:S05]  /*0e10*/  SHF.R.U32.HI R5, RZ, R11, R0 ;  /* 0x0000000bff057219 */ /* 0x000fca0000011600 */
[----:B------:R-:W2:Y:S01]  /*0e20*/  LDC R18, c[0x0][0x638] ;  /* 0x00018e00ff127b82 */ /* 0x000ea20000000800 */
[-CC-:B---3--:R-:W-:Y:S02]  /*0e30*/  SHF.R.U64 R20, R27, R12.reuse, R5.reuse ;  /* 0x0000000c1b147219 */ /* 0x188fe40000001205 */
[-C--:B------:R-:W-:Y:S02]  /*0e40*/  SHF.L.U32 R0, R9, R12.reuse, RZ ;  /* 0x0000000c09007219 */ /* 0x080fe400000006ff */
[----:B------:R-:W-:Y:S01]  /*0e50*/  SHF.R.U32.HI R5, RZ, R12, R5 ;  /* 0x0000000cff057219 */ /* 0x000fe20000011605 */
[----:B------:R-:W-:Y:S01]  /*0e60*/  IMAD.MOV.U32 R4, RZ, RZ, R20 ;  /* 0x000000ffff047224 */ /* 0x000fe200078e0014 */
[----:B------:R-:W-:Y:S01]  /*0e70*/  LOP3.LUT R10, RZ, R0, RZ, 0x33, !PT ;  /* 0x00000000ff0a7212 */ /* 0x000fe200078e33ff */
[----:B------:R-:W3:Y:S01]  /*0e80*/  LDC R23, c[0x0][0x610] ;  /* 0x00018400ff177b82 */ /* 0x000ee20000000800 */
[----:B------:R-:W-:Y:S05]  /*0e90*/  @!P0 BRA `(.L_x_11) ;  /* 0x0000000000288947 */ /* 0x000fea0003800000 */
[----:B------:R-:W4:Y:S02]  /*0ea0*/  LDC R9, c[0x0][0x64c] ;  /* 0x00019300ff097b82 */ /* 0x000f240000000800 */
[----:B----4-:R-:W-:-:S05]  /*0eb0*/  IADD3 R9, P0, R20, R9, RZ ;  /* 0x0000000914097210 */ /* 0x010fca0007f1e0ff */
        /* <DEDUP_REMOVED lines=8> */
.L_x_11:
[----:B-1----:R-:W-:Y:S01]  /*0f40*/  SHF.R.U64 R4, R4, R14, R5 ;  /* 0x0000000e04047219 */ /* 0x002fe20000001205 */
[----:B0-----:R-:W-:Y:S01]  /*0f50*/  VIADD R6, R15, 0xffffffff ;  /* 0xffffffff0f067836 */ /* 0x001fe20000000000 */
[----:B------:R-:W-:Y:S02]  /*0f60*/  SHF.L.U32 R0, R21, R12, RZ ;  /* 0x0000000c15007219 */ /* 0x000fe400000006ff */
[----:B------:R-:W-:Y:S01]  /*0f70*/  LOP3.LUT R5, R27, R10, RZ, 0xc0, !PT ;  /* 0x0000000a1b057212 */ /* 0x000fe200078ec0ff */
[----:B------:R-:W-:Y:S01]  /*0f80*/  IMAD.MOV R7, RZ, RZ, -R4 ;  /* 0x000000ffff077224 */ /* 0x000fe200078e0a04 */
[----:B------:R-:W-:Y:S02]  /*0f90*/  SEL R3, R3, R26, !P1 ;  /* 0x0000001a03037207 */ /* 0x000fe40004800000 */
[----:B------:R-:W-:Y:S01]  /*0fa0*/  LOP3.LUT R6, R13, R6, RZ, 0xc0, !PT ;  /* 0x000000060d067212 */ /* 0x000fe200078ec0ff */
[----:B------:R-:W-:Y:S02]  /*0fb0*/  IMAD R4, R0, R4, R5 ;  /* 0x0000000400047224 */ /* 0x000fe400078e0205 */
[----:B--2---:R-:W-:-:S02]  /*0fc0*/  IMAD R0, R7, R18, R20 ;  /* 0x0000001207007224 */ /* 0x004fc400078e0214 */
[----:B---3--:R-:W-:Y:S02]  /*0fd0*/  IMAD R3, R4, R23, R3 ;  /* 0x0000001704037224 */ /* 0x008fe400078e0203 */
[----:B------:R-:W-:Y:S02]  /*0fe0*/  IMAD R4, R0, R15, R6 ;  /* 0x0000000f00047224 */ /* 0x000fe400078e0206 */
[----:B------:R-:W-:Y:S02]  /*0ff0*/  IMAD.MOV.U32 R5, RZ, RZ, 0x1 ;  /* 0x00000001ff057424 */ /* 0x000fe400078e00ff */
[----:B------:R-:W-:Y:S01]  /*1000*/  IMAD.MOV.U32 R18, RZ, RZ, R28 ;  /* 0x000000ffff127224 */ /* 0x000fe200078e001c */
[----:B------:R-:W-:Y:S02]  /*1010*/  SEL R23, R4, R3, !P1 ;  /* 0x0000000304177207 */ /* 0x000fe40004800000 */
[----:B------:R-:W-:Y:S02]  /*1020*/  SEL R3, R3, R4, !P1 ;  /* 0x0000000403037207 */ /* 0x000fe40004800000 */
[----:B------:R-:W-:-:S03]  /*1030*/  PRMT R0, R5, 0x7610, R0 ;  /* 0x0000761005007816 */ /* 0x000fc60000000000 */
[----:B------:R0:W-:Y:S04]  /*1040*/  STL [R1], R3 ;  /* 0x0000000301007387 */ /* 0x0001e80000100800 */
.L_x_9:
[----:B------:R-:W-:-:S08]  /*1050*/  NOP ;  /* 0x0000000000007918 */ /* 0x000fd00000000000 */
[----:B------:R-:W1:Y:S02]  /*1060*/  USETMAXREG.TRY_ALLOC.CTAPOOL UP0, 0xe8 ;  /* 0x000000e8000079c8 */ /* 0x000e640008000600 */
[----:B-1----:R-:W-:-:S13]  /*1070*/  PLOP3.LUT P0, PT, PT, PT, UP0, 0x80, 0x0 ;  /* 0x000000000000781c */ /* 0x002fda0003f0f008 */
[----:B------:R-:W-:Y:S05]  /*1080*/  @!P0 BRA `(.L_x_9) ;  /* 0xfffffffc00f08947 */ /* 0x000fea000383ffff */
[----:B------:R-:W-:Y:S01]  /*1090*/  ULDC.64 UR4, c[0x0][0x598] ;  /* 0x0001660000047ab9 */ /* 0x000fe20000000a00 */
[----:B------:R-:W-:Y:S01]  /*10a0*/  ULDC.64 UR36, c[0x0][0x208] ;  /* 0x0000820000247ab9 */ /* 0x000fe20000000a00 */
[----:B------:R-:W-:-:S04]  /*10b0*/  ISETP.NE.U32.AND P0, PT, RZ, UR4, PT ;  /* 0x00000004ff007c0c */ /* 0x000fc8000bf05070 */
[----:B------:R-:W-:-:S13]  /*10c0*/  ISETP.NE.AND.EX P0, PT, RZ, UR5, PT, P0 ;  /* 0x00000005ff007c0c */ /* 0x000fda000bf05300 */
[----:B------:R-:W-:Y:S05]  /*10d0*/  @!P0 BRA `(.L_x_12) ;  /* 0x00000000001c8947 */ /* 0x000fea0003800000 */
[----:B------:R-:W1:Y:S02]  /*10e0*/  LDC.64 R4, c[0x0][0x598] ;  /* 0x00016600ff047b82 */ /* 0x000e640000000a00 */
[----:B-1----:R-:W2:Y:S02]  /*10f0*/  LDG.E.64 R4, desc[UR36][R4.64] ;  /* 0x0000002404047981 */ /* 0x002ea4000c1e1b00 */
[----:B--2---:R-:W-:-:S04]  /*1100*/  ISETP.NE.U32.AND P0, PT, R4, RZ, PT ;  /* 0x000000ff0400720c */ /* 0x004fc80003f05070 */
[----:B------:R-:W-:-:S13]  /*1110*/  ISETP.NE.AND.EX P0, PT, R5, RZ, PT, P0 ;  /* 0x000000ff0500720c */ /* 0x000fda0003f05300 */
[----:B------:R-:W-:Y:S05]  /*1120*/  @!P0 BRA `(.L_x_12) ;  /* 0x0000000000088947 */ /* 0x000fea0003800000 */
[----:B------:R1:W5:Y:S01]  /*1130*/  LD.E R169, desc[UR36][R4.64] ;  /* 0x0000002404a97980 */ /* 0x000362000c101900 */
[----:B------:R-:W-:Y:S05]  /*1140*/  BRA `(.L_x_13) ;  /* 0x0000000000247947 */ /* 0x000fea0003800000 */
.L_x_12:
[----:B------:R-:W-:Y:S02]  /*1150*/  ULDC.64 UR4, c[0x0][0x588] ;  /* 0x0001620000047ab9 */ /* 0x000fe40000000a00 */
[----:B------:R-:W-:-:S04]  /*1160*/  ISETP.NE.U32.AND P0, PT, RZ, UR4, PT ;  /* 0x00000004ff007c0c */ /* 0x000fc8000bf05070 */
[----:B------:R-:W-:-:S13]  /*1170*/  ISETP.NE.AND.EX P0, PT, RZ, UR5, PT, P0 ;  /* 0x00000005ff007c0c */ /* 0x000fda000bf05300 */
[----:B------:R-:W-:Y:S05]  /*1180*/  @!P0 BRA `(.L_x_14) ;  /* 0x00000000000c8947 */ /* 0x000fea0003800000 */
[----:B------:R-:W1:Y:S02]  /*1190*/  LDC.64 R4, c[0x0][0x588] ;  /* 0x00016200ff047b82 */ /* 0x000e640000000a00 */
[----:B-1----:R2:W5:Y:S01]  /*11a0*/  LDG.E R169, desc[UR36][R4.64] ;  /* 0x0000002404a97981 */ /* 0x002562000c1e1900 */
[----:B------:R-:W-:Y:S05]  /*11b0*/  BRA `(.L_x_13) ;  /* 0x0000000000087947 */ /* 0x000fea0003800000 */
.L_x_14:
[----:B------:R-:W-:Y:S02]  /*11c0*/  ULDC UR4, c[0x0][0x580] ;  /* 0x0001600000047ab9 */ /* 0x000fe40000000800 */
[----:B------:R-:W-:-:S07]  /*11d0*/  IMAD.U32 R169, RZ, RZ, UR4 ;  /* 0x00000004ffa97e24 */ /* 0x000fce000f8e00ff */
.L_x_13:
[----:B------:R-:W-:Y:S02]  /*11e0*/  ULDC.64 UR4, c[0x0][0x5a0] ;  /* 0x0001680000047ab9 */ /* 0x000fe40000000a00 */
[----:B------:R-:W-:-:S04]  /*11f0*/  ISETP.NE.U32.AND P0, PT, RZ, UR4, PT ;  /* 0x00000004ff007c0c */ /* 0x000fc8000bf05070 */
[----:B------:R-:W-:-:S13]  /*1200*/  ISETP.NE.AND.EX P0, PT, RZ, UR5, PT, P0 ;  /* 0x00000005ff007c0c */ /* 0x000fda000bf05300 */
[----:B------:R-:W-:Y:S05]  /*1210*/  @!P0 BRA `(.L_x_15) ;  /* 0x00000000001c8947 */ /* 0x000fea0003800000 */
[----:B-12---:R-:W1:Y:S02]  /*1220*/  LDC.64 R4, c[0x0][0x5a0] ;  /* 0x00016800ff047b82 */ /* 0x006e640000000a00 */
[----:B-1----:R-:W2:Y:S02]  /*1230*/  LDG.E.64 R4, desc[UR36][R4.64] ;  /* 0x0000002404047981 */ /* 0x002ea4000c1e1b00 */
[----:B--2---:R-:W-:-:S04]  /*1240*/  ISETP.NE.U32.AND P0, PT, R4, RZ, PT ;  /* 0x000000ff0400720c */ /* 0x004fc80003f05070 */
[----:B------:R-:W-:-:S13]  /*1250*/  ISETP.NE.AND.EX P0, PT, R5, RZ, PT, P0 ;  /* 0x000000ff0500720c */ /* 0x000fda0003f05300 */
[----:B------:R-:W-:Y:S05]  /*1260*/  @!P0 BRA `(.L_x_15) ;  /* 0x0000000000088947 */ /* 0x000fea0003800000 */
[----:B------:R1:W5:Y:S01]  /*1270*/  LD.E R168, desc[UR36][R4.64] ;  /* 0x0000002404a87980 */ /* 0x000362000c101900 */
[----:B------:R-:W-:Y:S05]  /*1280*/  BRA `(.L_x_16) ;  /* 0x0000000000247947 */ /* 0x000fea0003800000 */
.L_x_15:
[----:B------:R-:W-:Y:S02]  /*1290*/  ULDC.64 UR4, c[0x0][0x590] ;  /* 0x0001640000047ab9 */ /* 0x000fe40000000a00 */
[----:B------:R-:W-:-:S04]  /*12a0*/  ISETP.NE.U32.AND P0, PT, RZ, UR4, PT ;  /* 0x00000004ff007c0c */ /* 0x000fc8000bf05070 */
[----:B------:R-:W-:-:S13]  /*12b0*/  ISETP.NE.AND.EX P0, PT, RZ, UR5, PT, P0 ;  /* 0x00000005ff007c0c */ /* 0x000fda000bf05300 */
[----:B------:R-:W-:Y:S05]  /*12c0*/  @!P0 BRA `(.L_x_17) ;  /* 0x00000000000c8947 */ /* 0x000fea0003800000 */
[----:B-12---:R-:W1:Y:S02]  /*12d0*/  LDC.64 R4, c[0x0][0x590] ;  /* 0x00016400ff047b82 */ /* 0x006e640000000a00 */
[----:B-1----:R2:W5:Y:S01]  /*12e0*/  LDG.E R168, desc[UR36][R4.64] ;  /* 0x0000002404a87981 */ /* 0x002562000c1e1900 */
[----:B------:R-:W-:Y:S05]  /*12f0*/  BRA `(.L_x_16) ;  /* 0x0000000000087947 */ /* 0x000fea0003800000 */
.L_x_17:
[----:B------:R-:W-:Y:S02]  /*1300*/  ULDC UR4, c[0x0][0x584] ;  /* 0x0001610000047ab9 */ /* 0x000fe40000000800 */
[----:B------:R-:W-:-:S07]  /*1310*/  IMAD.U32 R168, RZ, RZ, UR4 ;  /* 0x00000004ffa87e24 */ /* 0x000fce000f8e00ff */
.L_x_16:
[----:B------:R-:W-:-:S13]  /*1320*/  LOP3.LUT P0, RZ, R0, 0xff, RZ, 0xc0, !PT ;  /* 0x000000ff00ff7812 */ /* 0x000fda000780c0ff */
[----:B------:R-:W-:Y:S05]  /*1330*/  @!P0 EXIT ;  /* 0x000000000000894d */ /* 0x000fea0003800000 */
[----:B------:R-:W-:Y:S01]  /*1340*/  ULDC UR4, c[0x0][0x28c] ;  /* 0x0000a30000047ab9 */ /* 0x000fe20000000800 */
[----:B------:R-:W-:Y:S01]  /*1350*/  LOP3.LUT R172, R2, 0x1, RZ, 0xfc, !PT ;  /* 0x0000000102ac7812 */ /* 0x000fe200078efcff */
[----:B------:R-:W-:Y:S01]  /*1360*/  UIADD3 UR4, UR4, 0xf, URZ ;  /* 0x0000000f04047890 */ /* 0x000fe2000fffe03f */
[----:B------:R-:W-:Y:S01]  /*1370*/  UMOV UR38, URZ ;  /* 0x0000003f00267c82 */ /* 0x000fe20008000000 */
[----:B------:R-:W-:Y:S02]  /*1380*/  UMOV UR39, URZ ;  /* 0x0000003f00277c82 */ /* 0x000fe40008000000 */
[----:B------:R-:W-:-:S04]  /*1390*/  USHF.R.S32.HI UR5, URZ, 0x1f, UR4 ;  /* 0x0000001f3f057899 */ /* 0x000fc80008011404 */
[----:B------:R-:W-:-:S04]  /*13a0*/  ULEA.HI UR5, UR5, UR4, URZ, 0x4 ;  /* 0x0000000405057291 */ /* 0x000fc8000f8f203f */
[----:B------:R-:W-:-:S12]  /*13b0*/  USHF.R.S32.HI UR40, URZ, 0x4, UR5 ;  /* 0x000000043f287899 */ /* 0x000fd80008011405 */
.L_x_275:
[----:B---3--:R-:W3:Y:S01]  /*13c0*/  S2R R0, SR_TID.X ;  /* 0x0000000000007919 */ /* 0x008ee20000002100 */
[----:B----4-:R-:W4:Y:S01]  /*13d0*/  S2UR UR6, SR_CgaCtaId ;  /* 0x00000000000679c3 */ /* 0x010f220000008800 */
[----:B------:R-:W-:Y:S02]  /*13e0*/  UMOV UR41, 0x400 ;  /* 0x0000040000297882 */ /* 0x000fe40000000000 */
[----:B----4-:R-:W-:Y:S01]  /*13f0*/  ULEA UR41, UR6, UR41, 0x18 ;  /* 0x0000002906297291 */ /* 0x010fe2000f8ec03f */
[----:B---3--:R-:W-:-:S04]  /*1400*/  LOP3.LUT R0, R0, 0x80, RZ, 0xc0, !PT ;  /* 0x0000008000007812 */ /* 0x008fc800078ec0ff */
[----:B------:R-:W-:-:S06]  /*1410*/  SHF.R.U32.HI R0, RZ, 0x7, R0 ;  /* 0x00000007ff007819 */ /* 0x000fcc0000011600 */
[----:B------:R-:W3:Y:S02]  /*1420*/  SHFL.IDX PT, R0, R0, RZ, 0x1f ;  /* 0x00001fff00007589 */ /* 0x000ee400000e0000 */
[----:B---3--:R-:W-:-:S13]  /*1430*/  R2UR UR4, R0 ;  /* 0x00000000000472ca */ /* 0x008fda00000e0000 */
[----:B------:R-:W-:-:S04]  /*1440*/  ULEA.HI UR5, UR4, UR4, URZ, 0x1 ;  /* 0x0000000404057291 */ /* 0x000fc8000f8f083f */
[----:B------:R-:W-:-:S04]  /*1450*/  ULOP3.LUT UR5, UR5, 0x1ffffe, URZ, 0xc0, !UPT ;  /* 0x001ffffe05057892 */ /* 0x000fc8000f8ec03f */
[----:B------:R-:W-:-:S03]  /*1460*/  UIADD3 UR5, UR4, -UR5, URZ ;  /* 0x8000000504057290 */ /* 0x000fc6000fffe03f */
[----:B------:R-:W-:Y:S01]  /*1470*/  ULDC UR4, c[0x0][0x28c] ;  /* 0x0000a30000047ab9 */ /* 0x000fe20000000800 */
[----:B------:R-:W-:Y:S01]  /*1480*/  ULEA UR5, UR5, UR41, 0xb ;  /* 0x0000002905057291 */ /* 0x000fe2000f8e583f */
[----:B------:R-:W-:-:S03]  /*1490*/  ISETP.LT.AND P0, PT, RZ, UR4, PT ;  /* 0x00000004ff007c0c */ /* 0x000fc6000bf01270 */
[----:B------:R-:W-:-:S04]  /*14a0*/  UIADD3 UR5, UR5, 0x200, URZ ;  /* 0x0000020005057890 */ /* 0x000fc8000fffe03f */
[----:B------:R-:W-:-:S04]  /*14b0*/  USHF.R.U32.HI UR5, URZ, 0x4, UR5 ;  /* 0x000000043f057899 */ /* 0x000fc80008011605 */
[----:B------:R-:W-:Y:S02]  /*14c0*/  ULOP3.LUT UR42, UR5, 0x3fff, URZ, 0xc0, !UPT ;  /* 0x00003fff052a7892 */ /* 0x000fe4000f8ec03f */
[----:B-12---:R-:W-:Y:S10]  /*14d0*/  @P0 BRA `(.L_x_18) ;  /* 0x0000000000400947 */ /* 0x006ff40003800000 */
[----:B------:R-:W-:Y:S01]  /*14e0*/  MOV R0, 0x0 ;  /* 0x0000000000007802 */ /* 0x000fe20000000f00 */
[----:B------:R-:W-:Y:S01]  /*14f0*/  ULDC.64 UR4, c[0x4][0x68] ;  /* 0x01001a0000047ab9 */ /* 0x000fe20000000a00 */
[----:B------:R-:W-:Y:S01]  /*1500*/  ULDC.64 UR6, c[0x4][0x8] ;  /* 0x0100020000067ab9 */ /* 0x000fe20000000a00 */
[----:B-12---:R-:W-:Y:S01]  /*1510*/  IMAD.U32 R4, RZ, RZ, UR4 ;  /* 0x00000004ff047e24 */ /* 0x006fe2000f8e00ff */
[----:B------:R1:W2:Y:S01]  /*1520*/  LDC.64 R14, c[0x4][R0] ;  /* 0x01000000000e7b82 */ /* 0x0002a20000000a00 */
[----:B------:R-:W-:Y:S01]  /*1530*/  IMAD.U32 R5, RZ, RZ, UR5 ;  /* 0x00000005ff057e24 */ /* 0x000fe2000f8e00ff */
[----:B------:R-:W-:Y:S01]  /*1540*/  ULDC.64 UR4, c[0x4][0x70] ;  /* 0x01001c0000047ab9 */ /* 0x000fe20000000a00 */
[----:B------:R-:W-:Y:S02]  /*1550*/  IMAD.U32 R10, RZ, RZ, UR6 ;  /* 0x00000006ff0a7e24 */ /* 0x000fe4000f8e00ff */
[----:B------:R-:W-:Y:S02]  /*1560*/  IMAD.U32 R6, RZ, RZ, UR4 ;  /* 0x00000004ff067e24 */ /* 0x000fe4000f8e00ff */
[----:B------:R-:W-:-:S02]  /*1570*/  IMAD.U32 R7, RZ, RZ, UR5 ;  /* 0x00000005ff077e24 */ /* 0x000fc4000f8e00ff */
[----:B------:R-:W-:Y:S02]  /*1580*/  IMAD.U32 R11, RZ, RZ, UR7 ;  /* 0x00000007ff0b7e24 */ /* 0x000fe4000f8e00ff */
[----:B------:R-:W-:Y:S02]  /*1590*/  IMAD.MOV.U32 R8, RZ, RZ, 0x1e1 ;  /* 0x000001e1ff087424 */ /* 0x000fe400078e00ff */
[----:B------:R-:W-:Y:S02]  /*15a0*/  IMAD.MOV.U32 R12, RZ, RZ, 0x1 ;  /* 0x00000001ff0c7424 */ /* 0x000fe400078e00ff */
[----:B-1----:R-:W-:-:S07]  /*15b0*/  IMAD.MOV.U32 R13, RZ, RZ, RZ ;  /* 0x000000ffff0d7224 */ /* 0x002fce00078e00ff */
[----:B------:R-:W-:-:S07]  /*15c0*/  LEPC R20, `(.L_x_18) ;  /* 0x000000001014794e */ /* 0x000fce0000000000 */
[----:B0-2--5:R-:W-:Y:S05]  /*15d0*/  CALL.ABS.NOINC R14 ;  /* 0x000000000e007343 */ /* 0x025fea0003c00000 */
.L_x_18:
[----:B------:R-:W-:-:S13]  /*15e0*/  ISETP.NE.AND P0, PT, R172, 0x3, PT ;  /* 0x00000003ac00780c */ /* 0x000fda0003f05270 */
[----:B------:R-:W-:Y:S05]  /*15f0*/  @!P0 BRA `(.L_x_19) ;  /* 0x0000000000048947 */ /* 0x000fea0003800000 */
[----:B------:R-:W-:Y:S01]  /*1600*/  BPT.TRAP 0x1 ;  /* 0x000000040000795c */ /* 0x000fe20000300000 */
.L_x_19:
[----:B0-----:R-:W-:Y:S02]  /*1610*/  IMAD.U32 R3, RZ, RZ, UR39 ;  /* 0x00000027ff037e24 */ /* 0x001fe4000f8e00ff */
[----:B------:R-:W-:-:S03]  /*1620*/  IMAD.U32 R0, RZ, RZ, UR38 ;  /* 0x00000026ff007e24 */ /* 0x000fc6000f8e00ff */
[----:B------:R-:W-:Y:S02]  /*1630*/  LEA R3, R3, UR41, 0x3 ;  /* 0x0000002903037c11 */ /* 0x000fe4000f8e18ff */
[----:B------:R-:W-:-:S04]  /*1640*/  SHF.L.U32 R0, R0, 0x1f, RZ ;  /* 0x0000001f00007819 */ /* 0x000fc800000006ff */
[----:B------:R0:W3:Y:S01]  /*1650*/  SYNCS.PHASECHK.TRANS64.TRYWAIT P1, [R3+URZ], R0 ;  /* 0x00000000030075a7 */ /* 0x0000e2000802017f */
[----:B------:R-:W-:Y:S05]  /*1660*/  @!P0 BRA `(.L_x_20) ;  /* 0x0000000000048947 */ /* 0x000fea0003800000 */
[----:B------:R-:W-:Y:S01]  /*1670*/  BPT.TRAP 0x1 ;  /* 0x000000040000795c */ /* 0x000fe20000300000 */
.L_x_20:
[----:B---3--:R-:W-:Y:S05]  /*1680*/  @P1 BRA `(.L_x_21) ;  /* 0x0000000000081947 */ /* 0x008fea0003800000 */
[----:B------:R-:W3:Y:S02]  /*1690*/  SYNCS.PHASECHK.TRANS64.TRYWAIT P1, [R3+URZ], R0 ;  /* 0x00000000030075a7 */ /* 0x000ee4000802017f */
[----:B---3--:R-:W-:Y:S05]  /*16a0*/  @!P1 BRA `(.L_x_22) ;  /* 0x000000d4006c9947 */ /* 0x008fea0003800000 */
.L_x_21:
[----:B------:R-:W-:-:S04]  /*16b0*/  UISETP.LT.AND UP0, UPT, UR40, 0x1, UPT ;  /* 0x000000012800788c */ /* 0x000fc8000bf01270 */
[----:B------:R-:W-:-:S06]  /*16c0*/  USEL UR4, UR40, 0x1, UP0 ;  /* 0x0000000128047887 */ /* 0x000fcc0008000000 */
[----:B0--3--:R-:W-:Y:S01]  /*16d0*/  IMAD.U32 R0, RZ, RZ, UR4 ;  /* 0x00000004ff007e24 */ /* 0x009fe2000f8e00ff */
[----:B------:R-:W-:Y:S05]  /*16e0*/  WARPSYNC.ALL ;  /* 0x0000000000007948 */ /* 0x000fea0003800000 */
[----:B------:R-:W-:-:S04]  /*16f0*/  IADD3 R0, -R0, UR40, RZ ;  /* 0x0000002800007c10 */ /* 0x000fc8000fffe1ff */
[----:B------:R-:W-:Y:S01]  /*1700*/  ISETP.GE.AND P1, PT, R0, 0x1, PT ;  /* 0x000000010000780c */ /* 0x000fe20003f26270 */
[----:B------:R-:W-:Y:S01]  /*1710*/  UIADD3 UR4, UR41, 0x2d200, URZ ;  /* 0x0002d20029047890 */ /* 0x000fe2000fffe03f */
[----:B------:R-:W-:Y:S01]  /*1720*/  WARPGROUP.ARRIVE ;  /* 0x00000000000079c5 */ /* 0x000fe20000000000 */
[----:B------:R-:W-:Y:S02]  /*1730*/  ULOP3.LUT UR42, UR42, 0x10000, URZ, 0xfc, !UPT ;  /* 0x000100002a2a7892 */ /* 0x000fe4000f8efc3f */
[----:B------:R-:W-:Y:S02]  /*1740*/  USHF.R.U32.HI UR4, URZ, 0x4, UR4 ;  /* 0x000000043f047899 */ /* 0x000fe40008011604 */
[----:B------:R-:W-:Y:S02]  /*1750*/  UIMAD UR8, UR39, 0x300, UR42 ;  /* 0x00000300270878a4 */ /* 0x000fe4000f8e022a */
[----:B------:R-:W-:Y:S01]  /*1760*/  ULOP3.LUT UR4, UR4, 0x3fff, URZ, 0xc0, !UPT ;  /* 0x00003fff04047892 */ /* 0x000fe2000f8ec03f */
[----:B------:R-:W-:Y:S01]  /*1770*/  UMOV UR5, 0xc0000010 ;  /* 0xc000001000057882 */ /* 0x000fe20000000000 */
[----:B------:R-:W-:-:S02]  /*1780*/  UMOV UR7, 0xc0000010 ;  /* 0xc000001000077882 */ /* 0x000fc40000000000 */
[----:B------:R-:W-:-:S03]  /*1790*/  ULOP3.LUT UR10, UR4, 0x10000, URZ, 0xfc, !UPT ;  /* 0x00010000040a7892 */ /* 0x000fc6000f8efc3f */
[----:B------:R-:W-:Y:S01]  /*17a0*/  UMOV UR4, UR8 ;  /* 0x0000000800047c82 */ /* 0x000fe20008000000 */
[----:B------:R-:W-:-:S09]  /*17b0*/  UIMAD UR6, UR39, 0xc0, UR10 ;  /* 0x000000c0270678a4 */ /* 0x000fd2000f8e020a */
[----:B------:R-:W-:Y:S01]  /*17c0*/  HGMMA.64x96x16.F32.BF16 R120, gdesc[UR4], RZ, !UPT, gsb0 ;  /* 0x01600000047879f0 */ /* 0x000fe2000c0018ff */
[----:B------:R-:W-:Y:S01]  /*17d0*/  UIADD3 UR4, UR8, 0x100, URZ ;  /* 0x0000010008047890 */ /* 0x000fe2000fffe03f */
[----:B------:R-:W-:Y:S01]  /*17e0*/  UMOV UR5, 0xc0000010 ;  /* 0xc000001000057882 */ /* 0x000fe20000000000 */
[----:B------:R-:W-:Y:S02]  /*17f0*/  WARPGROUP.DEPBAR.LE gsb0, 0x0 ;  /* 0x00008000000079c5 */ /* 0x000fe40000010000 */
[----:B------:R-:W-:-:S06]  /*1800*/  WARPGROUP.ARRIVE ;  /* 0x00000000000079c5 */ /* 0x000fcc0000000000 */
[----:B------:R-:W-:Y:S01]  /*1810*/  HGMMA.64x96x16.F32.BF16 R72, gdesc[UR4], RZ, !UPT, gsb0 ;  /* 0x01600000044879f0 */ /* 0x000fe2000c0018ff */
[----:B------:R-:W-:Y:S01]  /*1820*/  UIADD3 UR4, UR8, 0x200, URZ ;  /* 0x0000020008047890 */ /* 0x000fe2000fffe03f */
[----:B------:R-:W-:Y:S01]  /*1830*/  UMOV UR5, 0xc0000010 ;  /* 0xc000001000057882 */ /* 0x000fe20000000000 */
[----:B------:R-:W-:Y:S02]  /*1840*/  WARPGROUP.DEPBAR.LE gsb0, 0x0 ;  /* 0x00008000000079c5 */ /* 0x000fe40000010000 */
[----:B------:R-:W-:-:S06]  /*1850*/  WARPGROUP.ARRIVE ;  /* 0x00000000000079c5 */ /* 0x000fcc0000000000 */
[----:B------:R-:W-:Y:S03]  /*1860*/  HGMMA.64x96x16.F32.BF16 R24, gdesc[UR4], RZ, !UPT, gsb0 ;  /* 0x01600000041879f0 */ /* 0x000fe6000c0018ff */
[----:B------:R-:W-:Y:S02]  /*1870*/  WARPGROUP.DEPBAR.LE gsb0, 0x0 ;  /* 0x00008000000079c5 */ /* 0x000fe40000010000 */
[----:B------:R-:W-:Y:S05]  /*1880*/  @!P1 BRA `(.L_x_23) ;  /* 0x0000000000e49947 */ /* 0x000fea0003800000 */
[----:B------:R-:W-:Y:S01]  /*1890*/  UIADD3 UR4, UR39, 0x1, URZ ;  /* 0x0000000127047890 */ /* 0x000fe2000fffe03f */
[----:B------:R-:W-:Y:S02]  /*18a0*/  IMAD.MOV.U32 R3, RZ, RZ, R0 ;  /* 0x000000ffff037224 */ /* 0x000fe400078e0000 */
[----:B-12---:R-:W-:Y:S01]  /*18b0*/  IMAD.U32 R4, RZ, RZ, UR39 ;  /* 0x00000027ff047e24 */ /* 0x006fe2000f8e00ff */
[----:B------:R-:W-:-:S04]  /*18c0*/  UISETP.NE.AND UP0, UPT, UR4, 0xf, UPT ;  /* 0x0000000f0400788c */ /* 0x000fc8000bf05270 */
[----:B------:R-:W-:Y:S02]  /*18d0*/  USEL UR5, URZ, 0x1, UP0 ;  /* 0x000000013f057887 */ /* 0x000fe40008000000 */
[----:B------:R-:W-:Y:S02]  /*18e0*/  USEL UR8, UR4, URZ, UP0 ;  /* 0x0000003f04087287 */ /* 0x000fe40008000000 */
[----:B------:R-:W-:-:S06]  /*18f0*/  ULOP3.LUT UR5, UR38, UR5, URZ, 0x3c, !UPT ;  /* 0x0000000526057292 */ /* 0x000fcc000f8e3c3f */
[----:B------:R-:W-:-:S07]  /*1900*/  IMAD.U32 R7, RZ, RZ, UR5 ;  /* 0x00000005ff077e24 */ /* 0x000fce000f8e00ff */
.L_x_30:
[----:B------:R-:W-:Y:S05]  /*1910*/  @!P0 BRA `(.L_x_24) ;  /* 0x0000000000048947 */ /* 0x000fea0003800000 */
[----:B------:R-:W-:Y:S01]  /*1920*/  BPT.TRAP 0x1 ;  /* 0x000000040000795c */ /* 0x000fe20000300000 */
.L_x_24:
[----:B------:R-:W-:Y:S01]  /*1930*/  ULEA UR4, UR8, UR41, 0x3 ;  /* 0x0000002908047291 */ /* 0x000fe2000f8e183f */
[----:B------:R-:W-:-:S08]  /*1940*/  SHF.L.U32 R5, R7, 0x1f, RZ ;  /* 0x0000001f07057819 */ /* 0x000fd000000006ff */
[----:B------:R0:W1:Y:S01]  /*1950*/  SYNCS.PHASECHK.TRANS64.TRYWAIT P1, [UR4], R5 ;  /* 0x00000005ff0075a7 */ /* 0x0000620008020144 */
[----:B------:R-:W-:Y:S05]  /*1960*/  @!P0 BRA `(.L_x_25) ;  /* 0x0000000000048947 */ /* 0x000fea0003800000 */
[----:B------:R-:W-:Y:S01]  /*1970*/  BPT.TRAP 0x1 ;  /* 0x000000040000795c */ /* 0x000fe20000300000 */
.L_x_25:
[----:B-1----:R-:W-:Y:S05]  /*1980*/  @P1 BRA `(.L_x_26) ;  /* 0x0000000000081947 */ /* 0x002fea0003800000 */
[----:B------:R-:W1:Y:S02]  /*1990*/  SYNCS.PHASECHK.TRANS64.TRYWAIT P1, [UR4], R5 ;  /* 0x00000005ff0075a7 */ /* 0x000e640008020144 */
[----:B-1----:R-:W-:Y:S05]  /*19a0*/  @!P1 BRA `(.L_x_27) ;  /* 0x000000d000c09947 */ /* 0x002fea0003800000 */
.L_x_26:
[----:B------:R-:W-:Y:S01]  /*19b0*/  UIMAD UR9, UR8, 0x300, UR42 ;  /* 0x00000300080978a4 */ /* 0x000fe2000f8e022a */
[----:B------:R-:W-:Y:S01]  /*19c0*/  WARPGROUP.ARRIVE ;  /* 0x00000000000079c5 */ /* 0x000fe20000000000 */
[----:B------:R-:W-:Y:S01]  /*19d0*/  UIMAD UR6, UR8, 0xc0, UR10 ;  /* 0x000000c0080678a4 */ /* 0x000fe2000f8e020a */
[----:B------:R-:W-:Y:S01]  /*19e0*/  UMOV UR5, 0xc0000010 ;  /* 0xc000001000057882 */ /* 0x000fe20000000000 */
[----:B------:R-:W-:-:S03]  /*19f0*/  UMOV UR7, 0xc0000010 ;  /* 0xc000001000077882 */ /* 0x000fc60000000000 */
[----:B------:R-:W-:-:S04]  /*1a00*/  UMOV UR4, UR9 ;  /* 0x0000000900047c82 */ /* 0x000fc80008000000 */
[----:B------:R-:W-:Y:S01]  /*1a10*/  HGMMA.64x96x16.F32.BF16 R120, gdesc[UR4], R120, gsb0 ;  /* 0x01600000047879f0 */ /* 0x000fe20008001878 */
[----:B------:R-:W-:Y:S01]  /*1a20*/  UIADD3 UR4, UR9, 0x100, URZ ;  /* 0x0000010009047890 */ /* 0x000fe2000fffe03f */
[----:B------:R-:W-:Y:S01]  /*1a30*/  UMOV UR5, 0xc0000010 ;  /* 0xc000001000057882 */ /* 0x000fe20000000000 */
[----:B------:R-:W-:Y:S02]  /*1a40*/  WARPGROUP.DEPBAR.LE gsb0, 0x0 ;  /* 0x00008000000079c5 */ /* 0x000fe40000010000 */
[----:B------:R-:W-:-:S06]  /*1a50*/  WARPGROUP.ARRIVE ;  /* 0x00000000000079c5 */ /* 0x000fcc0000000000 */
[----:B------:R-:W-:Y:S01]  /*1a60*/  HGMMA.64x96x16.F32.BF16 R72, gdesc[UR4], R72, gsb0 ;  /* 0x01600000044879f0 */ /* 0x000fe20008001848 */
[----:B------:R-:W-:Y:S01]  /*1a70*/  UIADD3 UR4, UR9, 0x200, URZ ;  /* 0x0000020009047890 */ /* 0x000fe2000fffe03f */
[----:B------:R-:W-:Y:S01]  /*1a80*/  UMOV UR5, 0xc0000010 ;  /* 0xc000001000057882 */ /* 0x000fe20000000000 */
[----:B------:R-:W-:Y:S02]  /*1a90*/  WARPGROUP.DEPBAR.LE gsb0, 0x0 ;  /* 0x00008000000079c5 */ /* 0x000fe40000010000 */
[----:B------:R-:W-:-:S06]  /*1aa0*/  WARPGROUP.ARRIVE ;  /* 0x00000000000079c5 */ /* 0x000fcc0000000000 */
[----:B------:R-:W-:Y:S03]  /*1ab0*/  HGMMA.64x96x16.F32.BF16 R24, gdesc[UR4], R24, gsb0 ;  /* 0x01600000041879f0 */ /* 0x000fe60008001818 */
[----:B------:R-:W-:Y:S02]  /*1ac0*/  WARPGROUP.DEPBAR.LE gsb0, 0x0 ;  /* 0x00008000000079c5 */ /* 0x000fe40000010000 */
[----:B------:R-:W-:Y:S05]  /*1ad0*/  @!P0 BRA `(.L_x_28) ;  /* 0x0000000000048947 */ /* 0x000fea0003800000 */
[----:B------:R-:W-:Y:S01]  /*1ae0*/  BPT.TRAP 0x1 ;  /* 0x000000040000795c */ /* 0x000fe20000300000 */
.L_x_28:
[----:B------:R-:W-:-:S13]  /*1af0*/  ISETP.NE.AND P1, PT, R16, RZ, PT ;  /* 0x000000ff1000720c */ /* 0x000fda0003f25270 */
[----:B01----:R-:W-:-:S05]  /*1b00*/  @P1 LEA R5, R4, UR41, 0x3 ;  /* 0x0000002904051c11 */ /* 0x003fca000f8e18ff */
[----:B------:R-:W-:-:S05]  /*1b10*/  @P1 VIADD R6, R5, 0x78 ;  /* 0x0000007805061836 */ /* 0x000fca0000000000 */
[----:B------:R-:W-:-:S04]  /*1b20*/  @P1 PRMT R6, R17, 0x654, R6 ;  /* 0x0000065411061816 */ /* 0x000fc80000000006 */
[----:B------:R0:W-:Y:S01]  /*1b30*/  @P1 SYNCS.ARRIVE.TRANS64.RED.A1T0 RZ, [R6+URZ], RZ ;  /* 0x000000ff06ff19a7 */ /* 0x0001e2000810043f */
[----:B------:R-:W-:-:S13]  /*1b40*/  ISETP.GT.U32.AND P1, PT, R2, 0x1, PT ;  /* 0x000000010200780c */ /* 0x000fda0003f24070 */
[----:B0-----:R-:W-:Y:S05]  /*1b50*/  @P1 BRA `(.L_x_29) ;  /* 0x0000000000041947 */ /* 0x001fea0003800000 */
[----:B------:R-:W-:Y:S01]  /*1b60*/  BPT.TRAP 0x1 ;  /* 0x000000040000795c */ /* 0x000fe20000300000 */
.L_x_29:
[----:B------:R-:W-:Y:S01]  /*1b70*/  UIADD3 UR8, UR8, 0x1, URZ ;  /* 0x0000000108087890 */ /* 0x000fe2000fffe03f */
[C---:B------:R-:W-:Y:S01]  /*1b80*/  ISETP.GT.AND P2, PT, R3.reuse, 0x1, PT ;  /* 0x000000010300780c */ /* 0x040fe20003f44270 */
[----:B------:R-:W-:Y:S02]  /*1b90*/  VIADD R4, R4, 0x1 ;  /* 0x0000000104047836 */ /* 0x000fe40000000000 */
[----:B------:R-:W-:Y:S01]  /*1ba0*/  UISETP.NE.AND UP0, UPT, UR8, 0xf, UPT ;  /* 0x0000000f0800788c */ /* 0x000fe2000bf05270 */
[----:B------:R-:W-:Y:S02]  /*1bb0*/  VIADD R3, R3, 0xffffffff ;  /* 0xffffffff03037836 */ /* 0x000fe40000000000 */
[C---:B------:R-:W-:Y:S01]  /*1bc0*/  ISETP.NE.AND P1, PT, R4.reuse, 0xf, PT ;  /* 0x0000000f0400780c */ /* 0x040fe20003f25270 */
[----:B------:R-:W-:Y:S02]  /*1bd0*/  USEL UR4, URZ, 0x1, UP0 ;  /* 0x000000013f047887 */ /* 0x000fe40008000000 */
[----:B------:R-:W-:Y:S01]  /*1be0*/  USEL UR8, UR8, URZ, UP0 ;  /* 0x0000003f08087287 */ /* 0x000fe20008000000 */
[----:B------:R-:W-:-:S03]  /*1bf0*/  SEL R4, R4, RZ, P1 ;  /* 0x000000ff04047207 */ /* 0x000fc60000800000 */
[----:B------:R-:W-:Y:S01]  /*1c00*/  LOP3.LUT R7, R7, UR4, RZ, 0x3c, !PT ;  /* 0x0000000407077c12 */ /* 0x000fe2000f8e3cff */
[----:B------:R-:W-:Y:S07]  /*1c10*/  @P2 BRA `(.L_x_30) ;  /* 0xfffffffc003c2947 */ /* 0x000fee000383ffff */
.L_x_23:
[----:B------:R-:W0:Y:S02]  /*1c20*/  LDC R3, c[0x0][0x28c] ;  /* 0x0000a300ff037b82 */ /* 0x000e240000000800 */
[----:B0-----:R-:W-:-:S13]  /*1c30*/  ISETP.GE.AND P1, PT, R3, 0x1, PT ;  /* 0x000000010300780c */ /* 0x001fda0003f26270 */
[----:B------:R-:W-:Y:S05]  /*1c40*/  @!P1 BRA `(.L_x_31) ;  /* 0x0000000000389947 */ /* 0x000fea0003800000 */
[----:B------:R-:W-:Y:S05]  /*1c50*/  @!P0 BRA `(.L_x_32) ;  /* 0x0000000000048947 */ /* 0x000fea0003800000 */
[----:B------:R-:W-:Y:S01]  /*1c60*/  BPT.TRAP 0x1 ;  /* 0x000000040000795c */ /* 0x000fe20000300000 */
.L_x_32:
[----:B------:R-:W-:-:S13]  /*1c70*/  ISETP.NE.AND P0, PT, R16, RZ, PT ;  /* 0x000000ff1000720c */ /* 0x000fda0003f05270 */
[----:B------:R-:W-:-:S04]  /*1c80*/  @P0 VIADD R0, R0, UR39 ;  /* 0x0000002700000c36 */ /* 0x000fc80008000000 */
[----:B-12---:R-:W-:-:S05]  /*1c90*/  @P0 IMAD.WIDE.U32 R4, R0, -0x77777777, RZ ;  /* 0x8888888900040825 */ /* 0x006fca00078e00ff */
[----:B------:R-:W-:-:S05]  /*1ca0*/  @P0 SHF.R.U32.HI R5, RZ, 0x3, R5 ;  /* 0x00000003ff050819 */ /* 0x000fca0000011605 */
[----:B------:R-:W-:-:S05]  /*1cb0*/  @P0 IMAD R0, R5, -0xf, R0 ;  /* 0xfffffff105000824 */ /* 0x000fca00078e0200 */
[----:B------:R-:W-:-:S05]  /*1cc0*/  @P0 LEA R0, R0, UR41, 0x3 ;  /* 0x0000002900000c11 */ /* 0x000fca000f8e18ff */
[----:B------:R-:W-:-:S05]  /*1cd0*/  @P0 VIADD R0, R0, 0x78 ;  /* 0x0000007800000836 */ /* 0x000fca0000000000 */
[----:B------:R-:W-:-:S04]  /*1ce0*/  @P0 PRMT R0, R17, 0x654, R0 ;  /* 0x0000065411000816 */ /* 0x000fc80000000000 */
[----:B------:R0:W-:Y:S01]  /*1cf0*/  @P0 SYNCS.ARRIVE.TRANS64.RED.A1T0 RZ, [R0+URZ], RZ ;  /* 0x000000ff00ff09a7 */ /* 0x0001e2000810043f */
[----:B------:R-:W-:-:S13]  /*1d00*/  ISETP.GT.U32.AND P0, PT, R2, 0x1, PT ;  /* 0x000000010200780c */ /* 0x000fda0003f04070 */
[----:B0-----:R-:W-:Y:S05]  /*1d10*/  @P0 BRA `(.L_x_31) ;  /* 0x0000000000040947 */ /* 0x001fea0003800000 */
[----:B------:R-:W-:Y:S01]  /*1d20*/  BPT.TRAP 0x1 ;  /* 0x000000040000795c */ /* 0x000fe20000300000 */
.L_x_31:
[----:B------:R-:W3:Y:S01]  /*1d30*/  LDL.LU R7, [R1] ;  /* 0x0000000001077983 */ /* 0x000ee20000300800 */
[----:B------:R-:W0:Y:S01]  /*1d40*/  LDC R6, c[0x0][0x288] ;  /* 0x0000a200ff067b82 */ /* 0x000e220000000800 */
[----:B------:R-:W4:Y:S01]  /*1d50*/  S2R R9, SR_TID.X ;  /* 0x0000000000097919 */ /* 0x000f220000002100 */
[----:B------:R-:W-:Y:S01]  /*1d60*/  IMAD R23, R23, 0x60, RZ ;  /* 0x0000006017177824 */ /* 0x000fe200078e02ff */
[----:B------:R-:W-:Y:S01]  /*1d70*/  UIADD3 UR39, UR40, UR39, URZ ;  /* 0x0000002728277290 */ /* 0x000fe2000fffe03f */
[----:B------:R-:W-:Y:S01]  /*1d80*/  ULDC UR7, c[0x0][0x284] ;  /* 0x0000a10000077ab9 */ /* 0x000fe20000000800 */
[----:B------:R-:W-:Y:S02]  /*1d90*/  UISETP.GE.U32.AND UP1, UPT, UR40, 0xf, UPT ;  /* 0x0000000f2800788c */ /* 0x000fe4000bf26070 */
[----:B------:R-:W-:Y:S01]  /*1da0*/  UISETP.GT.U32.AND UP0, UPT, UR39, 0xe, UPT ;  /* 0x0000000e2700788c */ /* 0x000fe2000bf04070 */
[----:B------:R-:W-:Y:S01]  /*1db0*/  SHF.R.S32.HI R173, RZ, 0x1f, R18 ;  /* 0x0000001fffad7819 */ /* 0x000fe20000011412 */
[----:B------:R-:W-:Y:S01]  /*1dc0*/  ULDC.64 UR8, c[0x0][0x5d0] ;  /* 0x0001740000087ab9 */ /* 0x000fe20000000a00 */
[----:B----4-:R-:W-:-:S02]  /*1dd0*/  SHF.R.U32.HI R0, RZ, 0x2, R9 ;  /* 0x00000002ff007819 */ /* 0x010fc40000011609 */
[----:B-12---:R-:W-:Y:S02]  /*1de0*/  SHF.R.U32.HI R5, RZ, 0x7, R9 ;  /* 0x00000007ff057819 */ /* 0x006fe40000011609 */
[----:B------:R-:W-:Y:S02]  /*1df0*/  LOP3.LUT R3, R0, 0x7, RZ, 0xc0, !PT ;  /* 0x0000000700037812 */ /* 0x000fe400078ec0ff */
[----:B------:R-:W-:Y:S02]  /*1e00*/  LOP3.LUT R0, R5, 0x1, RZ, 0xc0, !PT ;  /* 0x0000000105007812 */ /* 0x000fe400078ec0ff */
[----:B------:R-:W-:-:S03]  /*1e10*/  LOP3.LUT R4, R9, 0x60, RZ, 0xc0, !PT ;  /* 0x0000006009047812 */ /* 0x000fc600078ec0ff */
[----:B------:R-:W-:Y:S01]  /*1e20*/  IMAD.SHL.U32 R10, R0, 0x40, RZ ;  /* 0x00000040000a7824 */ /* 0x000fe200078e00ff */
[----:B------:R-:W-:Y:S02]  /*1e30*/  SHF.R.U32.HI R8, RZ, 0x1, R4 ;  /* 0x00000001ff087819 */ /* 0x000fe40000011604 */
[C---:B------:R-:W-:Y:S02]  /*1e40*/  LOP3.LUT R4, R9.reuse, 0x3, RZ, 0xc0, !PT ;  /* 0x0000000309047812 */ /* 0x040fe400078ec0ff */
[--C-:B------:R-:W-:Y:S02]  /*1e50*/  IADD3 R5, RZ, -R8, -R3.reuse ;  /* 0x80000008ff057210 */ /* 0x100fe40007ffe803 */
[----:B------:R-:W-:Y:S01]  /*1e60*/  LOP3.LUT R3, R10, 0x40, R3, 0xe2, !PT ;  /* 0x000000400a037812 */ /* 0x000fe200078ee203 */
[----:B------:R-:W-:Y:S01]  /*1e70*/  IMAD.SHL.U32 R10, R9, 0x2, RZ ;  /* 0x00000002090a7824 */ /* 0x000fe200078e00ff */
[----:B0-----:R-:W-:Y:S01]  /*1e80*/  ISETP.GE.AND P0, PT, R23, R6, PT ;  /* 0x000000061700720c */ /* 0x001fe20003f06270 */
[----:B------:R-:W-:-:S03]  /*1e90*/  UISETP.LT.U32.AND UP0, UPT, UR40, 0xf, UP0 ;  /* 0x0000000f2800788c */ /* 0x000fc60008701070 */
[----:B------:R-:W-:Y:S01]  /*1ea0*/  LOP3.LUT R10, R23, 0x6, R10, 0xf8, !PT ;  /* 0x00000006170a7812 */ /* 0x000fe200078ef80a */
[----:B------:R-:W-:Y:S01]  /*1eb0*/  UIMAD.WIDE.U32 UR4, UR39, -0x77777777, URZ ;  /* 0x88888889270478a5 */ /* 0x000fe2000f8e003f */
[----:B------:R-:W-:Y:S01]  /*1ec0*/  IMAD R12, R0, -0x40, R5 ;  /* 0xffffffc0000c7824 */ /* 0x000fe200078e0205 */
[----:B------:R-:W-:Y:S01]  /*1ed0*/  USEL UR6, URZ, 0x1, !UP0 ;  /* 0x000000013f067887 */ /* 0x000fe2000c000000 */
[----:B------:R-:W-:Y:S01]  /*1ee0*/  IMAD R5, R173, UR8, RZ ;  /* 0x00000008ad057c24 */ /* 0x000fe2000f8e02ff */
[----:B------:R-:W-:Y:S01]  /*1ef0*/  SHF.R.S32.HI R11, RZ, 0x1f, R10 ;  /* 0x0000001fff0b7819 */ /* 0x000fe2000001140a */
[----:B------:R-:W-:Y:S01]  /*1f00*/  IMAD R0, R4, -0x2, R6 ;  /* 0xfffffffe04007824 */ /* 0x000fe200078e0206 */
[----:B------:R-:W-:Y:S02]  /*1f10*/  USHF.R.U32.HI UR4, URZ, 0x3, UR5 ;  /* 0x000000033f047899 */ /* 0x000fe40008011605 */
[----:B------:R-:W-:Y:S01]  /*1f20*/  ULOP3.LUT UR38, UR38, UR6, URZ, 0x3c, !UPT ;  /* 0x0000000626267292 */ /* 0x000fe2000f8e3c3f */
[C---:B------:R-:W-:Y:S01]  /*1f30*/  IMAD R13, R18.reuse, UR9, R5 ;  /* 0x00000009120d7c24 */ /* 0x040fe2000f8e0205 */
[----:B------:R-:W-:Y:S01]  /*1f40*/  UIMAD UR39, UR4, -0xf, UR39 ;  /* 0xfffffff1042778a4 */ /* 0x000fe2000f8e0227 */
[----:B------:R-:W-:Y:S01]  /*1f50*/  IMAD.WIDE.U32 R4, R18, UR8, R10 ;  /* 0x0000000812047c25 */ /* 0x000fe2000f8e000a */
[----:B------:R-:W-:-:S03]  /*1f60*/  @UP1 ULOP3.LUT UR38, UR38, 0x1, UR4, 0x78, !UPT ;  /* 0x0000000126261892 */ /* 0x000fc6000f8e7804 */
[----:B------:R-:W-:Y:S02]  /*1f70*/  IMAD.IADD R5, R5, 0x1, R13 ;  /* 0x0000000105057824 */ /* 0x000fe400078e020d */
[----:B---3--:R-:W-:-:S05]  /*1f80*/  IMAD R9, R7, 0x180, RZ ;  /* 0x0000018007097824 */ /* 0x008fca00078e02ff */
[----:B------:R-:W-:Y:S01]  /*1f90*/  ISETP.GE.OR P0, PT, R9, UR7, P0 ;  /* 0x0000000709007c0c */ /* 0x000fe20008706670 */
[----:B------:R-:W-:Y:S01]  /*1fa0*/  IMAD.WIDE R6, R7, 0x180, RZ ;  /* 0x0000018007067825 */ /* 0x000fe200078e02ff */
[----:B------:R-:W-:Y:S02]  /*1fb0*/  IADD3 R12, -R9, UR7, R12 ;  /* 0x00000007090c7c10 */ /* 0x000fe4000fffe10c */
[----:B------:R-:W-:Y:S01]  /*1fc0*/  LOP3.LUT R183, R6, R3, R8, 0xfe, !PT ;  /* 0x0000000306b77212 */ /* 0x000fe200078efe08 */
[----:B------:R-:W-:Y:S02]  /*1fd0*/  IMAD.IADD R3, R0, 0x1, -R23 ;  /* 0x0000000100037824 */ /* 0x000fe400078e0a17 */
[----:B------:R-:W-:-:S06]  /*1fe0*/  IMAD.MOV.U32 R0, RZ, RZ, -0x1 ;  /* 0xffffffffff007424 */ /* 0x000fcc00078e00ff */
[----:B------:R-:W-:Y:S05]  /*1ff0*/  @P0 BRA `(.L_x_33) ;  /* 0x000000a800540947 */ /* 0x000fea0003800000 */
[----:B------:R-:W0:Y:S01]  /*2000*/  LDC.64 R20, c[0x0][0x5c8] ;  /* 0x00017200ff147b82 */ /* 0x000e220000000a00 */
[----:B-----5:R-:W-:Y:S01]  /*2010*/  FSETP.NEU.AND P0, PT, R168, RZ, PT ;  /* 0x000000ffa800720b */ /* 0x020fe20003f0d000 */
[----:B------:R-:W-:Y:S01]  /*2020*/  BSSY B0, `(.L_x_33) ;  /* 0x0000a92000007945 */ /* 0x000fe20003800000 */
[----:B------:R-:W-:-:S04]  /*2030*/  ISETP.GT.AND P1, PT, R12, RZ, PT ;  /* 0x000000ff0c00720c */ /* 0x000fc80003f24270 */
[----:B------:R-:W-:Y:S01]  /*2040*/  ISETP.GT.AND P2, PT, R3, RZ, P1 ;  /* 0x000000ff0300720c */ /* 0x000fe20000f44270 */
[-C--:B0-----:R-:W-:Y:S02]  /*2050*/  IMAD R8, R7, R20.reuse, RZ ;  /* 0x0000001407087224 */ /* 0x081fe400078e02ff */
[----:B------:R-:W-:-:S04]  /*2060*/  IMAD.WIDE.U32 R170, R183, R20, R4 ;  /* 0x00000014b7aa7225 */ /* 0x000fc800078e0004 */
[----:B------:R-:W-:-:S04]  /*2070*/  IMAD R5, R183, R21, R8 ;  /* 0x00000015b7057224 */ /* 0x000fc800078e0208 */
[----:B------:R-:W-:Y:S01]  /*2080*/  IMAD.IADD R23, R171, 0x1, R5 ;  /* 0x00000001ab177824 */ /* 0x000fe200078e0205 */
[----:B------:R-:W-:Y:S06]  /*2090*/  @!P0 BRA `(.L_x_34) ;  /* 0x0000007400008947 */ /* 0x000fec0003800000 */
[----:B------:R-:W0:Y:S01]  /*20a0*/  LDC.64 R176, c[0x0][0x5b8] ;  /* 0x00016e00ffb07b82 */ /* 0x000e220000000a00 */
[----:B------:R-:W-:-:S07]  /*20b0*/  ULDC.64 UR4, c[0x0][0x5c0] ;  /* 0x0001700000047ab9 */ /* 0x000fce0000000a00 */
[----:B------:R-:W1:Y:S08]  /*20c0*/  LDC.64 R14, c[0x0][0x5b0] ;  /* 0x00016c00ff0e7b82 */ /* 0x000e700000000a00 */
[----:B------:R-:W2:Y:S01]  /*20d0*/  LDC.64 R174, c[0x0][0x5a8] ;  /* 0x00016a00ffae7b82 */ /* 0x000ea20000000a00 */
[-C--:B0-----:R-:W-:Y:S02]  /*20e0*/  IMAD R4, R173, R176.reuse, RZ ;  /* 0x000000b0ad047224 */ /* 0x081fe400078e02ff */
[----:B------:R-:W-:-:S04]  /*20f0*/  IMAD.WIDE.U32 R178, R18, R176, R10 ;  /* 0x000000b012b27225 */ /* 0x000fc800078e000a */
[----:B------:R-:W-:Y:S02]  /*2100*/  IMAD R177, R18, R177, R4 ;  /* 0x000000b112b17224 */ /* 0x000fe400078e0204 */
[-C--:B-1----:R-:W-:Y:S02]  /*2110*/  IMAD R6, R7, R14.reuse, RZ ;  /* 0x0000000e07067224 */ /* 0x082fe400078e02ff */
[----:B------:R-:W-:Y:S02]  /*2120*/  IMAD.IADD R9, R179, 0x1, R177 ;  /* 0x00000001b3097824 */ /* 0x000fe400078e02b1 */
[----:B------:R-:W-:Y:S02]  /*2130*/  IMAD.MOV.U32 R8, RZ, RZ, R178 ;  /* 0x000000ffff087224 */ /* 0x000fe400078e00b2 */
[C---:B------:R-:W-:Y:S02]  /*2140*/  IMAD R173, R183.reuse, R15, R6 ;  /* 0x0000000fb7ad7224 */ /* 0x040fe400078e0206 */
[----:B------:R-:W-:-:S04]  /*2150*/  IMAD.WIDE.U32 R4, R183, R14, R8 ;  /* 0x0000000eb7047225 */ /* 0x000fc800078e0008 */
[----:B------:R-:W-:Y:S01]  /*2160*/  IMAD.IADD R5, R5, 0x1, R173 ;  /* 0x0000000105057824 */ /* 0x000fe200078e02ad */
[----:B--2---:R-:W-:-:S04]  /*2170*/  LEA R6, P0, R4, R174, 0x1 ;  /* 0x000000ae04067211 */ /* 0x004fc800078008ff */
[----:B------:R-:W-:-:S05]  /*2180*/  LEA.HI.X R7, R4, R175, R5, 0x1, P0 ;  /* 0x000000af04077211 */ /* 0x000fca00000f0c05 */
[----:B------:R-:W2:Y:S01]  /*2190*/  @P2 LDG.E.LTC128B.U16 R13, desc[UR36][R6.64] ;  /* 0x00000024060d2981 */ /* 0x000ea2000c1e1520 */
[----:B------:R-:W-:Y:S01]  /*21a0*/  LEA R4, P0, R170, UR4, 0x1 ;  /* 0x00000004aa047c11 */ /* 0x000fe2000f8008ff */
[----:B------:R-:W-:Y:S01]  /*21b0*/  IMAD.WIDE.U32 R180, R183, R14, R10 ;  /* 0x0000000eb7b47225 */ /* 0x000fe200078e000a */
[----:B------:R-:W-:Y:S01]  /*21c0*/  ISETP.GT.AND P3, PT, R3, 0x1, P1 ;  /* 0x000000010300780c */ /* 0x000fe20000f64270 */
[----:B------:R-:W-:Y:S02]  /*21d0*/  BSSY B1, `(.L_x_35) ;  /* 0x0000010000017945 */ /* 0x000fe40003800000 */
[----:B------:R-:W-:Y:S02]  /*21e0*/  IMAD.IADD R181, R173, 0x1, R181 ;  /* 0x00000001adb57824 */ /* 0x000fe400078e02b5 */
[----:B------:R-:W-:-:S04]  /*21f0*/  IMAD.WIDE.U32 R180, R18, R176, R180 ;  /* 0x000000b012b47225 */ /* 0x000fc800078e00b4 */
[----:B--2---:R-:W-:-:S04]  /*2200*/  IMAD.U32 R5, R13, 0x10000, RZ ;  /* 0x000100000d057824 */ /* 0x004fc800078e00ff */
[----:B------:R-:W-:-:S04]  /*2210*/  FMUL R5, R5, R168 ;  /* 0x000000a805057220 */ /* 0x000fc80000400000 */
[----:B------:R-:W-:-:S05]  /*2220*/  FFMA R5, R120, R169, R5 ;  /* 0x000000a978057223 */ /* 0x000fca0000000005 */
[----:B------:R-:W-:Y:S02]  /*2230*/  F2FP.BF16.F32.PACK_AB R120, RZ, R5 ;  /* 0x00000005ff78723e */ /* 0x000fe400000010ff */
[----:B------:R-:W-:Y:S01]  /*2240*/  LEA.HI.X R5, R170, UR5, R23, 0x1, P0 ;  /* 0x00000005aa057c11 */ /* 0x000fe200080f0c17 */
[----:B------:R-:W-:Y:S01]  /*2250*/  IMAD.IADD R23, R177, 0x1, R181 ;  /* 0x00000001b1177824 */ /* 0x000fe200078e02b5 */
[----:B------:R-:W-:Y:S02]  /*2260*/  LEA R170, P0, R180, R174, 0x1 ;  /* 0x000000aeb4aa7211 */ /* 0x000fe400078008ff */
[----:B------:R-:W-:Y:S01]  /*2270*/  SHF.L.U64.HI R181, R14, 0x3, R15 ;  /* 0x000000030eb57819 */ /* 0x000fe2000001020f */
[----:B------:R0:W-:Y:S01]  /*2280*/  @P2 STG.E.U16 desc[UR36][R4.64], R120 ;  /* 0x0000007804002986 */ /* 0x0001e2000c101524 */
[----:B------:R-:W-:Y:S01]  /*2290*/  LEA.HI.X R171, R180, R175, R23, 0x1, P0 ;  /* 0x000000afb4ab7211 */ /* 0x000fe200000f0c17 */
[----:B------:R-:W-:Y:S01]  /*22a0*/  IMAD.SHL.U32 R180, R14, 0x8, RZ ;  /* 0x000000080eb47824 */ /* 0x000fe200078e00ff */
[----:B------:R-:W-:Y:S07]  /*22b0*/  @!P3 BRA `(.L_x_36) ;  /* 0x000000000004b947 */ /* 0x000fee0003800000 */
[----:B------:R1:W5:Y:S02]  /*22c0*/  LDG.E.LTC128B.U16 R13, desc[UR36][R170.64+0x2] ;  /* 0x00000224aa0d7981 */ /* 0x000364000c1e1520 */
.L_x_36:
[----:B------:R-:W-:Y:S05]  /*22d0*/  BSYNC B1 ;  /* 0x0000000000017941 */ /* 0x000fea0003800000 */
.L_x_35:
[----:B------:R-:W-:Y:S01]  /*22e0*/  IMAD.WIDE.U32 R180, R183, R14, R180 ;  /* 0x0000000eb7b47225 */ /* 0x000fe200078e00b4 */
[----:B------:R-:W-:-:S03]  /*22f0*/  ISETP.GT.AND P0, PT, R12, 0x8, PT ;  /* 0x000000080c00780c */ /* 0x000fc60003f04270 */
[----:B-----5:R-:W-:Y:S01]  /*2300*/  IMAD.U32 R23, R13, 0x10000, RZ ;  /* 0x000100000d177824 */ /* 0x020fe200078e00ff */
[----:B------:R-:W-:Y:S01]  /*2310*/  IADD3 R178, P4, R178, R180, RZ ;  /* 0x000000b4b2b27210 */ /* 0x000fe20007f9e0ff */
[----:B------:R-:W-:Y:S01]  /*2320*/  IMAD.IADD R173, R173, 0x1, R181 ;  /* 0x00000001adad7824 */ /* 0x000fe200078e02b5 */
[----:B------:R-:W-:Y:S01]  /*2330*/  ISETP.GT.AND P2, PT, R3, RZ, P0 ;  /* 0x000000ff0300720c */ /* 0x000fe20000744270 */
[----:B------:R-:W-:Y:S01]  /*2340*/  FMUL R8, R23, R168 ;  /* 0x000000a817087220 */ /* 0x000fe20000400000 */
[----:B------:R-:W-:Y:S01]  /*2350*/  PRMT R23, R13, 0x7610, R23 ;  /* 0x000076100d177816 */ /* 0x000fe20000000017 */
[----:B------:R-:W-:Y:S02]  /*2360*/  IMAD.X R9, R173, 0x1, R9, P4 ;  /* 0x00000001ad097824 */ /* 0x000fe400020e0609 */
[----:B------:R-:W-:Y:S01]  /*2370*/  FFMA R121, R121, R169, R8 ;  /* 0x000000a979797223 */ /* 0x000fe20000000008 */
[----:B------:R-:W-:-:S04]  /*2380*/  LEA R8, P4, R178, R174, 0x1 ;  /* 0x000000aeb2087211 */ /* 0x000fc800078808ff */
[----:B------:R-:W-:Y:S02]  /*2390*/  F2FP.BF16.F32.PACK_AB R121, RZ, R121 ;  /* 0x00000079ff79723e */ /* 0x000fe400000010ff */
[----:B------:R-:W-:-:S03]  /*23a0*/  LEA.HI.X R9, R178, R175, R9, 0x1, P4 ;  /* 0x000000afb2097211 */ /* 0x000fc600020f0c09 */
[----:B------:R2:W-:Y:S04]  /*23b0*/  @P3 STG.E.U16 desc[UR36][R4.64+0x2], R121 ;  /* 0x0000027904003986 */ /* 0x0005e8000c101524 */
[----:B------:R-:W3:Y:S01]  /*23c0*/  @P2 LDG.E.LTC128B.U16 R23, desc[UR36][R8.64] ;  /* 0x0000002408172981 */ /* 0x000ee2000c1e1520 */
[----:B------:R-:W-:Y:S01]  /*23d0*/  IADD3 R178, P3, R10, R180, RZ ;  /* 0x000000b40ab27210 */ /* 0x000fe20007f7e0ff */
[----:B------:R-:W-:Y:S01]  /*23e0*/  BSSY B1, `(.L_x_37) ;  /* 0x0000011000017945 */ /* 0x000fe20003800000 */
[----:B------:R-:W-:-:S03]  /*23f0*/  LEA R10, P4, R20, R4, 0x4 ;  /* 0x00000004140a7211 */ /* 0x000fc600078820ff */
[----:B------:R-:W-:Y:S01]  /*2400*/  IMAD.X R179, R11, 0x1, R173, P3 ;  /* 0x000000010bb37824 */ /* 0x000fe200018e06ad */
[----:B------:R-:W-:Y:S02]  /*2410*/  SHF.L.U64.HI R11, R20, 0x4, R21 ;  /* 0x00000004140b7819 */ /* 0x000fe40000010215 */
[----:B------:R-:W-:Y:S01]  /*2420*/  ISETP.GT.AND P3, PT, R3, 0x1, P0 ;  /* 0x000000010300780c */ /* 0x000fe20000764270 */
[----:B------:R-:W-:-:S04]  /*2430*/  IMAD.WIDE.U32 R178, R18, R176, R178 ;  /* 0x000000b012b27225 */ /* 0x000fc800078e00b2 */
[----:B------:R-:W-:Y:S01]  /*2440*/  IMAD.X R11, R11, 0x1, R5, P4 ;  /* 0x000000010b0b7824 */ /* 0x000fe200020e0605 */
[----:B0-----:R-:W-:Y:S01]  /*2450*/  LEA R120, P5, R178, R174, 0x1 ;  /* 0x000000aeb2787211 */ /* 0x001fe200078a08ff */
[----:B------:R-:W-:-:S05]  /*2460*/  IMAD.IADD R177, R177, 0x1, R179 ;  /* 0x00000001b1b17824 */ /* 0x000fca00078e02b3 */
[----:B--2---:R-:W-:Y:S01]  /*2470*/  LEA.HI.X R121, R178, R175, R177, 0x1, P5 ;  /* 0x000000afb2797211 */ /* 0x004fe200028f0cb1 */
[----:B---3--:R-:W-:-:S04]  /*2480*/  IMAD.U32 R13, R23, 0x10000, RZ ;  /* 0x00010000170d7824 */ /* 0x008fc800078e00ff */
[----:B------:R-:W-:-:S04]  /*2490*/  FMUL R13, R13, R168 ;  /* 0x000000a80d0d7220 */ /* 0x000fc80000400000 */
[----:B------:R-:W-:-:S05]  /*24a0*/  FFMA R13, R122, R169, R13 ;  /* 0x000000a97a0d7223 */ /* 0x000fca000000000d */
[----:B------:R-:W-:-:S05]  /*24b0*/  F2FP.BF16.F32.PACK_AB R13, RZ, R13 ;  /* 0x0000000dff0d723e */ /* 0x000fca00000010ff */
[----:B------:R0:W-:Y:S01]  /*24c0*/  @P2 STG.E.U16 desc[UR36][R10.64], R13 ;  /* 0x0000000d0a002986 */ /* 0x0001e2000c101524 */
[----:B------:R-:W-:Y:S05]  /*24d0*/  @!P3 BRA `(.L_x_38) ;  /* 0x000000000004b947 */ /* 0x000fea0003800000 */
[----:B------:R2:W5:Y:S02]  /*24e0*/  LDG.E.LTC128B.U16 R23, desc[UR36][R120.64+0x2] ;  /* 0x0000022478177981 */ /* 0x000564000c1e1520 */
.L_x_38:
[----:B------:R-:W-:Y:S05]  /*24f0*/  BSYNC B1 ;  /* 0x0000000000017941 */ /* 0x000fea0003800000 */
.L_x_37:
[----:B0----5:R-:W-:Y:S01]  /*2500*/  IMAD.U32 R13, R23, 0x10000, RZ ;  /* 0x00010000170d7824 */ /* 0x021fe200078e00ff */
[----:B------:R-:W-:Y:S01]  /*2510*/  ISETP.GT.AND P2, PT, R3, 0x8, P1 ;  /* 0x000000080300780c */ /* 0x000fe20000f44270 */
[----:B------:R-:W-:Y:S02]  /*2520*/  BSSY B1, `(.L_x_39) ;  /* 0x0000007000017945 */ /* 0x000fe40003800000 */
[----:B------:R-:W-:-:S04]  /*2530*/  FMUL R18, R13, R168 ;  /* 0x000000a80d127220 */ /* 0x000fc80000400000 */
[----:B------:R-:W-:-:S05]  /*2540*/  FFMA R18, R123, R169, R18 ;  /* 0x000000a97b127223 */ /* 0x000fca0000000012 */
[----:B------:R-:W-:-:S05]  /*2550*/  F2FP.BF16.F32.PACK_AB R18, RZ, R18 ;  /* 0x00000012ff12723e */ /* 0x000fca00000010ff */
[----:B------:R0:W-:Y:S01]  /*2560*/  @P3 STG.E.U16 desc[UR36][R10.64+0x2], R18 ;  /* 0x000002120a003986 */ /* 0x0001e2000c101524 */
[----:B------:R-:W-:Y:S05]  /*2570*/  @!P2 BRA `(.L_x_40) ;  /* 0x000000000004a947 */ /* 0x000fea0003800000 */
[----:B------:R3:W5:Y:S02]  /*2580*/  LDG.E.LTC128B.U16 R23, desc[UR36][R170.64+0x10] ;  /* 0x00001024aa177981 */ /* 0x000764000c1e1520 */
.L_x_40:
[----:B------:R-:W-:Y:S05]  /*2590*/  BSYNC B1 ;  /* 0x0000000000017941 */ /* 0x000fea0003800000 */
.L_x_39:
[----:B-----5:R-:W-:Y:S01]  /*25a0*/  IMAD.U32 R13, R23, 0x10000, RZ ;  /* 0x00010000170d7824 */ /* 0x020fe200078e00ff */
        /* <DEDUP_REMOVED lines=8> */
.L_x_42:
[----:B------:R-:W-:Y:S05]  /*2630*/  BSYNC B1 ;  /* 0x0000000000017941 */ /* 0x000fea0003800000 */
.L_x_41:
[----:B----45:R-:W-:Y:S01]  /*2640*/  IMAD.U32 R13, R23, 0x10000, RZ ;  /* 0x00010000170d7824 */ /* 0x030fe200078e00ff */
[----:B------:R-:W-:Y:S01]  /*2650*/  ISETP.GT.AND P2, PT, R3, 0x8, P0 ;  /* 0x000000080300780c */ /* 0x000fe20000744270 */
[----:B------:R-:W-:Y:S02]  /*2660*/  BSSY B1, `(.L_x_43) ;  /* 0x0000007000017945 */ /* 0x000fe40003800000 */
[----:B0-----:R-:W-:-:S04]  /*2670*/  FMUL R18, R13, R168 ;  /* 0x000000a80d127220 */ /* 0x001fc80000400000 */
[----:B------:R-:W-:-:S05]  /*2680*/  FFMA R18, R125, R169, R18 ;  /* 0x000000a97d127223 */ /* 0x000fca0000000012 */
[----:B------:R-:W-:-:S05]  /*2690*/  F2FP.BF16.F32.PACK_AB R18, RZ, R18 ;  /* 0x00000012ff12723e */ /* 0x000fca00000010ff */
[----:B------:R0:W-:Y:S01]  /*26a0*/  @P3 STG.E.U16 desc[UR36][R4.64+0x12], R18 ;  /* 0x0000121204003986 */ /* 0x0001e2000c101524 */
[----:B------:R-:W-:Y:S05]  /*26b0*/  @!P2 BRA `(.L_x_44) ;  /* 0x000000000004a947 */ /* 0x000fea0003800000 */
[----:B------:R4:W5:Y:S02]  /*26c0*/  LDG.E.LTC128B.U16 R23, desc[UR36][R120.64+0x10] ;  /* 0x0000102478177981 */ /* 0x000964000c1e1520 */
.L_x_44:
[----:B------:R-:W-:Y:S05]  /*26d0*/  BSYNC B1 ;  /* 0x0000000000017941 */ /* 0x000fea0003800000 */
.L_x_43:
        /* <DEDUP_REMOVED lines=9> */
.L_x_46:
[----:B------:R-:W-:Y:S05]  /*2770*/  BSYNC B1 ;  /* 0x0000000000017941 */ /* 0x000fea0003800000 */
.L_x_45:
        /* <DEDUP_REMOVED lines=9> */
.L_x_48:
[----:B------:R-:W-:Y:S05]  /*2810*/  BSYNC B1 ;  /* 0x0000000000017941 */ /* 0x000fea0003800000 */
.L_x_47:
        /* <DEDUP_REMOVED lines=9> */
.L_x_50:
[----:B------:R-:W-:Y:S05]  /*28b0*/  BSYNC B1 ;  /* 0x0000000000017941 */ /* 0x000fea0003800000 */
.L_x_49:
        /* <DEDUP_REMOVED lines=9> */
.L_x_52:
[----:B------:R-:W-:Y:S05]  /*2950*/  BSYNC B1 ;  /* 0x0000000000017941 */ /* 0x000fea0003800000 */
.L_x_51:
        /* <DEDUP_REMOVED lines=9> */
.L_x_54:
[----:B------:R-:W-:Y:S05]  /*29f0*/  BSYNC B1 ;  /* 0x0000000000017941 */ /* 0x000fea0003800000 */
.L_x_53:
        /* <DEDUP_REMOVED lines=9> */
.L_x_56:
[----:B------:R-:W-:Y:S05]  /*2a90*/  BSYNC B1 ;  /* 0x0000000000017941 */ /* 0x000fea0003800000 */
.L_x_55:
        /* <DEDUP_REMOVED lines=9> */
.L_x_58:
[----:B------:R-:W-:Y:S05]  /*2b30*/  BSYNC B1 ;  /* 0x0000000000017941 */ /* 0x000fea0003800000 */
.L_x_57:
        /* <DEDUP_REMOVED lines=9> */
.L_x_60:
[----:B------:R-:W-:Y:S05]  /*2bd0*/  BSYNC B1 ;  /* 0x0000000000017941 */ /* 0x000fea0003800000 */
.L_x_59:
        /* <DEDUP_REMOVED lines=9> */
.L_x_62:
[----:B------:R-:W-:Y:S05]  /*2c70*/  BSYNC B1 ;  /* 0x0000000000017941 */ /* 0x000fea0003800000 */
.L_x_61:
        /* <DEDUP_REMOVED lines=9> */
.L_x_64:
[----:B------:R-:W-:Y:S05]  /*2d10*/  BSYNC B1 ;  /* 0x0000000000017941 */ /* 0x000fea0003800000 */
.L_x_63:
        /* <DEDUP_REMOVED lines=9> */
.L_x_66:
[----:B------:R-:W-:Y:S05]  /*2db0*/  BSYNC B1 ;  /* 0x0000000000017941 */ /* 0x000fea0003800000 */
.L_x_65:
        /* <DEDUP_REMOVED lines=9> */
.L_x_68:
[----:B------:R-:W-:Y:S05]  /*2e50*/  BSYNC B1 ;  /* 0x0000000000017941 */ /* 0x000fea0003800000 */
.L_x_67:
        /* <DEDUP_REMOVED lines=9> */
.L_x_70:
[----:B------:R-:W-:Y:S05]  /*2ef0*/  BSYNC B1 ;  /* 0x0000000000017941 */ /* 0x000fea0003800000 */
.L_x_69:
        /* <DEDUP_REMOVED lines=9> */
.L_x_72:
[----:B------:R-:W-:Y:S05]  /*2f90*/  BSYNC B1 ;  /* 0x0000000000017941 */ /* 0x000fea0003800000 */
.L_x_71:
        /* <DEDUP_REMOVED lines=9> */
.L_x_74:
[----:B------:R-:W-:Y:S05]  /*3030*/  BSYNC B1 ;  /* 0x0000000000017941 */ /* 0x000fea0003800000 */
.L_x_73:
        /* <DEDUP_REMOVED lines=9> */
.L_x_76:
[----:B------:R-:W-:Y:S05]  /*30d0*/  BSYNC B1 ;  /* 0x0000000000017941 */ /* 0x000fea0003800000 */
.L_x_75:
        /* <DEDUP_REMOVED lines=9> */
.L_x_78:
[----:B------:R-:W-:Y:S05]  /*3170*/  BSYNC B1 ;  /* 0x0000000000017941 */ /* 0x000fea0003800000 */
.L_x_77:
        /* <DEDUP_REMOVED lines=9> */
.L_x_80:
[----:B------:R-:W-:Y:S05]  /*3210*/  BSYNC B1 ;  /* 0x0000000000017941 */ /* 0x000fea0003800000 */
.L_x_79:
        /* <DEDUP_REMOVED lines=9> */
.L_x_82:
[----:B------:R-:W-:Y:S05]  /*32b0*/  BSYNC B1 ;  /* 0x0000000000017941 */ /* 0x000fea0003800000 */
.L_x_81:
        /* <DEDUP_REMOVED lines=9> */
.L_x_84:
[----:B------:R-:W-:Y:S05]  /*3350*/  BSYNC B1 ;  /* 0x0000000000017941 */ /* 0x000fea0003800000 */
.L_x_83:
        /* <DEDUP_REMOVED lines=9> */
.L_x_86:
[----:B------:R-:W-:Y:S05]  /*33f0*/  BSYNC B1 ;  /* 0x0000000000017941 */ /* 0x000fea0003800000 */
.L_x_85:
        /* <DEDUP_REMOVED lines=9> */
.L_x_88:
[----:B------:R-:W-:Y:S05]  /*3490*/  BSYNC B1 ;  /* 0x0000000000017941 */ /* 0x000fea0003800000 */
.L_x_87:
        /* <DEDUP_REMOVED lines=9> */
.L_x_90:
[----:B------:R-:W-:Y:S05]  /*3530*/  BSYNC B1 ;  /* 0x0000000000017941 */ /* 0x000fea0003800000 */
.L_x_89:
        /* <DEDUP_REMOVED lines=9> */
.L_x_92:
[----:B------:R-:W-:Y:S05]  /*35d0*/  BSYNC B1 ;  /* 0x0000000000017941 */ /* 0x000fea0003800000 */
.L_x_91:
        /* <DEDUP_REMOVED lines=9> */
.L_x_94:
[----:B------:R-:W-:Y:S05]  /*3670*/  BSYNC B1 ;  /* 0x0000000000017941 */ /* 0x000fea0003800000 */
.L_x_93:
        /* <DEDUP_REMOVED lines=9> */
.L_x_96:
[----:B------:R-:W-:Y:S05]  /*3710*/  BSYNC B1 ;  /* 0x0000000000017941 */ /* 0x000fea0003800000 */
.L_x_95:
        /* <DEDUP_REMOVED lines=9> */
.L_x_98:
[----:B------:R-:W-:Y:S05]  /*37b0*/  BSYNC B1 ;  /* 0x0000000000017941 */ /* 0x000fea0003800000 */
.L_x_97:
        /* <DEDUP_REMOVED lines=9> */
.L_x_100:
[----:B------:R-:W-:Y:S05]  /*3850*/  BSYNC B1 ;  /* 0x0000000000017941 */ /* 0x000fea0003800000 */
.L_x_99:
        /* <DEDUP_REMOVED lines=9> */
.L_x_102:
[----:B------:R-:W-:Y:S05]  /*38f0*/  BSYNC B1 ;  /* 0x0000000000017941 */ /* 0x000fea0003800000 */
.L_x_101:
        /* <DEDUP_REMOVED lines=9> */
.L_x_104:
[----:B------:R-:W-:Y:S05]  /*3990*/  BSYNC B1 ;  /* 0x0000000000017941 */ /* 0x000fea0003800000 */
.L_x_103:
        /* <DEDUP_REMOVED lines=9> */
.L_x_106:
[----:B------:R-:W-:Y:S05]  /*3a30*/  BSYNC B1 ;  /* 0x0000000000017941 */ /* 0x000fea0003800000 */
.L_x_105:
        /* <DEDUP_REMOVED lines=9> */
.L_x_108:
[----:B------:R-:W-:Y:S05]  /*3ad0*/  BSYNC B1 ;  /* 0x0000000000017941 */ /* 0x000fea0003800000 */
.L_x_107:
        /* <DEDUP_REMOVED lines=9> */
.L_x_110:
[----:B------:R-:W-:Y:S05]  /*3b70*/  BSYNC B1 ;  /* 0x0000000000017941 */ /* 0x000fea0003800000 */
.L_x_109:
        /* <DEDUP_REMOVED lines=9> */
.L_x_112:
[----:B------:R-:W-:Y:S05]  /*3c10*/  BSYNC B1 ;  /* 0x0000000000017941 */ /* 0x000fea0003800000 */
.L_x_111:
        /* <DEDUP_REMOVED lines=9> */
.L_x_114:
[----:B------:R-:W-:Y:S05]  /*3cb0*/  BSYNC B1 ;  /* 0x0000000000017941 */ /* 0x000fea0003800000 */
.L_x_113:
        /* <DEDUP_REMOVED lines=9> */
.L_x_116:
[----:B------:R-:W-:Y:S05]  /*3d50*/  BSYNC B1 ;  /* 0x0000000000017941 */ /* 0x000fea0003800000 */
.L_x_115:
        /* <DEDUP_REMOVED lines=9> */
.L_x_118:
[----:B------:R-:W-:Y:S05]  /*3df0*/  BSYNC B1 ;  /* 0x0000000000017941 */ /* 0x000fea0003800000 */
.L_x_117:
        /* <DEDUP_REMOVED lines=9> */
.L_x_120:
[----:B------:R-:W-:Y:S05]  /*3e90*/  BSYNC B1 ;  /* 0x0000000000017941 */ /* 0x000fea0003800000 */
.L_x_119:
        /* <DEDUP_REMOVED lines=9> */
.L_x_122:
[----:B------:R-:W-:Y:S05]  /*3f30*/  BSYNC B1 ;  /* 0x0000000000017941 */ /* 0x000fea0003800000 */
.L_x_121:
        /* <DEDUP_REMOVED lines=9> */
.L_x_124:
[----:B------:R-:W-:Y:S05]  /*3fd0*/  BSYNC B1 ;  /* 0x0000000000017941 */ /* 0x000fea0003800000 */
.L_x_123:
[----:B-----5:R-:W-:Y:S01]  /*3fe0*/  IMAD.U32 R13, R23, 0x10000, RZ ;  /* 0x00010000170d7824 */ /* 0x020fe200078e00ff */
[----:B------:R-:W-:Y:S01]  /*3ff0*/  ISETP.GT.AND P1, PT, R3, 0x59, P0 ;  /* 0x000000590300780c */ /* 0x000fe20000724270 */
[----:B------:R-:W-:Y:S01]  /*4000*/  BSSY B1, `(.L_x_125) ;  /* 0x0000008000017945 */ /* 0x000fe20003800000 */
[----:B0-----:R-:W-:Y:S01]  /*4010*/  PRMT R18, R23, 0x7610, R18 ;  /* 0x0000761017127816 */ /* 0x001fe20000000012 */
[----:B------:R-:W-:-:S04]  /*4020*/  FMUL R13, R13, R168 ;  /* 0x000000a80d0d7220 */ /* 0x000fc80000400000 */
[----:B------:R-:W-:-:S05]  /*4030*/  FFMA R13, R166, R169, R13 ;  /* 0x000000a9a60d7223 */ /* 0x000fca000000000d */
[----:B------:R-:W-:-:S05]  /*4040*/  F2FP.BF16.F32.PACK_AB R13, RZ, R13 ;  /* 0x0000000dff0d723e */ /* 0x000fca00000010ff */
[----:B------:R0:W-:Y:S01]  /*4050*/  @P2 STG.E.U16 desc[UR36][R10.64+0xb0], R13 ;  /* 0x0000b00d0a002986 */ /* 0x0001e2000c101524 */
[----:B------:R-:W-:Y:S05]  /*4060*/  @!P1 BRA `(.L_x_126) ;  /* 0x0000000000049947 */ /* 0x000fea0003800000 */
[----:B------:R0:W5:Y:S02]  /*4070*/  LDG.E.LTC128B.U16 R18, desc[UR36][R120.64+0xb2] ;  /* 0x0000b22478127981 */ /* 0x000164000c1e1520 */
.L_x_126:
[----:B------:R-:W-:Y:S05]  /*4080*/  BSYNC B1 ;  /* 0x0000000000017941 */ /* 0x000fea0003800000 */
.L_x_125:
[----:B0----5:R-:W-:Y:S01]  /*4090*/  IMAD.U32 R13, R18, 0x10000, RZ ;  /* 0x00010000120d7824 */ /* 0x021fe200078e00ff */
[----:B------:R-:W-:Y:S02]  /*40a0*/  ISETP.GT.AND P0, PT, R12, 0x80, PT ;  /* 0x000000800c00780c */ /* 0x000fe40003f04270 */
[C---:B------:R-:W-:Y:S01]  /*40b0*/  SHF.L.U64.HI R23, R14.reuse, 0x8, R15 ;  /* 0x000000080e177819 */ /* 0x040fe2000001020f */
[----:B--2-4-:R-:W-:Y:S01]  /*40c0*/  FMUL R120, R13, R168 ;  /* 0x000000a80d787220 */ /* 0x014fe20000400000 */
[----:B------:R-:W-:Y:S01]  /*40d0*/  IMAD.SHL.U32 R13, R14, 0x100, RZ ;  /* 0x000001000e0d7824 */ /* 0x000fe200078e00ff */
[----:B------:R-:W-:Y:S02]  /*40e0*/  ISETP.GT.AND P3, PT, R3, RZ, P0 ;  /* 0x000000ff0300720c */ /* 0x000fe40000764270 */
[----:B------:R-:W-:Y:S02]  /*40f0*/  FFMA R120, R167, R169, R120 ;  /* 0x000000a9a7787223 */ /* 0x000fe40000000078 */
[----:B------:R-:W-:-:S03]  /*4100*/  IADD3 R14, P2, R13, R6, RZ ;  /* 0x000000060d0e7210 */ /* 0x000fc60007f5e0ff */
[----:B------:R-:W-:Y:S02]  /*4110*/  F2FP.BF16.F32.PACK_AB R120, RZ, R120 ;  /* 0x00000078ff78723e */ /* 0x000fe400000010ff */
[----:B------:R-:W-:-:S03]  /*4120*/  IMAD.X R15, R23, 0x1, R7, P2 ;  /* 0x00000001170f7824 */ /* 0x000fc600010e0607 */
[----:B------:R0:W-:Y:S04]  /*4130*/  @P1 STG.E.U16 desc[UR36][R10.64+0xb2], R120 ;  /* 0x0000b2780a001986 */ /* 0x0001e8000c101524 */
[----:B------:R-:W2:Y:S01]  /*4140*/  @P3 LDG.E.LTC128B.U16 R18, desc[UR36][R14.64] ;  /* 0x000000240e123981 */ /* 0x000ea2000c1e1520 */
[C---:B------:R-:W-:Y:S01]  /*4150*/  IMAD.SHL.U32 R123, R20.reuse, 0x100, RZ ;  /* 0x00000100147b7824 */ /* 0x040fe200078e00ff */
[----:B------:R-:W-:Y:S02]  /*4160*/  LOP3.LUT R125, R13, 0x2, RZ, 0xfc, !PT ;  /* 0x000000020d7d7812 */ /* 0x000fe400078efcff */
[----:B------:R-:W-:Y:S02]  /*4170*/  ISETP.GT.AND P2, PT, R3, 0x1, P0 ;  /* 0x000000010300780c */ /* 0x000fe40000744270 */
[----:B------:R-:W-:-:S02]  /*4180*/  SHF.L.U64.HI R127, R20, 0x8, R21 ;  /* 0x00000008147f7819 */ /* 0x000fc40000010215 */
[----:B------:R-:W-:Y:S02]  /*4190*/  IADD3 R20, P1, R123, R4, RZ ;  /* 0x000000047b147210 */ /* 0x000fe40007f3e0ff */
[----:B------:R-:W-:-:S03]  /*41a0*/  IADD3 R130, P4, R125, R6, RZ ;  /* 0x000000067d827210 */ /* 0x000fc60007f9e0ff */
[----:B------:R-:W-:Y:S02]  /*41b0*/  IMAD.X R21, R127, 0x1, R5, P1 ;  /* 0x000000017f157824 */ /* 0x000fe400008e0605 */
[----:B------:R-:W-:Y:S02]  /*41c0*/  IMAD.X R131, R23, 0x1, R7, P4 ;  /* 0x0000000117837824 */ /* 0x000fe400020e0607 */
[----:B--2---:R-:W-:-:S04]  /*41d0*/  IMAD.U32 R121, R18, 0x10000, RZ ;  /* 0x0001000012797824 */ /* 0x004fc800078e00ff */
[----:B------:R-:W-:-:S04]  /*41e0*/  FMUL R121, R121, R168 ;  /* 0x000000a879797220 */ /* 0x000fc80000400000 */
[----:B------:R-:W-:-:S05]  /*41f0*/  FFMA R121, R72, R169, R121 ;  /* 0x000000a948797223 */ /* 0x000fca0000000079 */
[----:B------:R-:W-:-:S04]  /*4200*/  F2FP.BF16.F32.PACK_AB R121, RZ, R121 ;  /* 0x00000079ff79723e */ /* 0x000fc800000010ff */
[----:B0-----:R-:W-:-:S05]  /*4210*/  PRMT R120, R121, 0x7610, R120 ;  /* 0x0000761079787816 */ /* 0x001fca0000000078 */
[----:B------:R0:W-:Y:S04]  /*4220*/  @P3 STG.E.U16 desc[UR36][R20.64], R120 ;  /* 0x0000007814003986 */ /* 0x0001e8000c101524 */
[----:B------:R-:W2:Y:S01]  /*4230*/  @P2 LDG.E.LTC128B.U16 R18, desc[UR36][R130.64] ;  /* 0x0000002482122981 */ /* 0x000ea2000c1e1520 */
[----:B------:R-:W-:Y:S01]  /*4240*/  LOP3.LUT R129, R123, 0x2, RZ, 0xfc, !PT ;  /* 0x000000027b817812 */ /* 0x000fe200078efcff */
[----:B------:R-:W-:Y:S01]  /*4250*/  BSSY B1, `(.L_x_127) ;  /* 0x000000f000017945 */ /* 0x000fe20003800000 */
[----:B------:R-:W-:-:S04]  /*4260*/  ISETP.GT.AND P1, PT, R12, 0x88, PT ;  /* 0x000000880c00780c */ /* 0x000fc80003f24270 */
[----:B------:R-:W-:Y:S01]  /*4270*/  ISETP.GT.AND P3, PT, R3, RZ, P1 ;  /* 0x000000ff0300720c */ /* 0x000fe20000f64270 */
[----:B--2---:R-:W-:-:S04]  /*4280*/  IMAD.U32 R121, R18, 0x10000, RZ ;  /* 0x0001000012797824 */ /* 0x004fc800078e00ff */
[----:B------:R-:W-:-:S04]  /*4290*/  FMUL R72, R121, R168 ;  /* 0x000000a879487220 */ /* 0x000fc80000400000 */
[----:B------:R-:W-:Y:S01]  /*42a0*/  FFMA R73, R73, R169, R72 ;  /* 0x000000a949497223 */ /* 0x000fe20000000048 */
[----:B------:R-:W-:-:S04]  /*42b0*/  IADD3 R72, P4, R129, R4, RZ ;  /* 0x0000000481487210 */ /* 0x000fc80007f9e0ff */
[----:B------:R-:W-:Y:S01]  /*42c0*/  F2FP.BF16.F32.PACK_AB R121, RZ, R73 ;  /* 0x00000049ff79723e */ /* 0x000fe200000010ff */
[----:B------:R-:W-:Y:S01]  /*42d0*/  IMAD.X R73, R127, 0x1, R5, P4 ;  /* 0x000000017f497824 */ /* 0x000fe200020e0605 */
[----:B0-----:R-:W-:Y:S02]  /*42e0*/  IADD3 R120, P4, R13, R8, RZ ;  /* 0x000000080d787210 */ /* 0x001fe40007f9e0ff */
[----:B------:R-:W-:-:S03]  /*42f0*/  PRMT R122, R121, 0x7610, R122 ;  /* 0x00007610797a7816 */ /* 0x000fc6000000007a */
[----:B------:R-:W-:Y:S02]  /*4300*/  IMAD.X R121, R23, 0x1, R9, P4 ;  /* 0x0000000117797824 */ /* 0x000fe400020e0609 */
[----:B------:R0:W-:Y:S01]  /*4310*/  @P2 STG.E.U16 desc[UR36][R72.64], R122 ;  /* 0x0000007a48002986 */ /* 0x0001e2000c101524 */
[----:B------:R-:W-:Y:S05]  /*4320*/  @!P3 BRA `(.L_x_128) ;  /* 0x000000000004b947 */ /* 0x000fea0003800000 */
[----:B------:R2:W5:Y:S02]  /*4330*/  LDG.E.LTC128B.U16 R18, desc[UR36][R120.64] ;  /* 0x0000002478127981 */ /* 0x000564000c1e1520 */
.L_x_128:
[----:B------:R-:W-:Y:S05]  /*4340*/  BSYNC B1 ;  /* 0x0000000000017941 */ /* 0x000fea0003800000 */
.L_x_127:
[----:B0----5:R-:W-:Y:S01]  /*4350*/  IMAD.U32 R73, R18, 0x10000, RZ ;  /* 0x0001000012497824 */ /* 0x021fe200078e00ff */
[----:B------:R-:W-:Y:S01]  /*4360*/  IADD3 R72, P4, R123, R10, RZ ;  /* 0x0000000a7b487210 */ /* 0x000fe20007f9e0ff */
[----:B------:R-:W-:Y:S01]  /*4370*/  BSSY B1, `(.L_x_129) ;  /* 0x000000b000017945 */ /* 0x000fe20003800000 */
[----:B------:R-:W-:Y:S01]  /*4380*/  ISETP.GT.AND P2, PT, R3, 0x1, P1 ;  /* 0x000000010300780c */ /* 0x000fe20000f44270 */
[----:B------:R-:W-:-:S04]  /*4390*/  FMUL R73, R73, R168 ;  /* 0x000000a849497220 */ /* 0x000fc80000400000 */
[----:B------:R-:W-:-:S05]  /*43a0*/  FFMA R73, R74, R169, R73 ;  /* 0x000000a94a497223 */ /* 0x000fca0000000049 */
[----:B------:R-:W-:Y:S01]  /*43b0*/  F2FP.BF16.F32.PACK_AB R74, RZ, R73 ;  /* 0x00000049ff4a723e */ /* 0x000fe200000010ff */
[----:B------:R-:W-:-:S05]  /*43c0*/  IMAD.X R73, R127, 0x1, R11, P4 ;  /* 0x000000017f497824 */ /* 0x000fca00020e060b */
[----:B------:R0:W-:Y:S01]  /*43d0*/  @P3 STG.E.U16 desc[UR36][R72.64], R74 ;  /* 0x0000004a48003986 */ /* 0x0001e2000c101524 */
[----:B------:R-:W-:Y:S05]  /*43e0*/  @!P2 BRA `(.L_x_130) ;  /* 0x00000000000ca947 */ /* 0x000fea0003800000 */
[----:B------:R-:W-:-:S05]  /*43f0*/  IADD3 R130, P3, R125, R8, RZ ;  /* 0x000000087d827210 */ /* 0x000fca0007f7e0ff */
[----:B------:R-:W-:-:S05]  /*4400*/  IMAD.X R131, R23, 0x1, R9, P3 ;  /* 0x0000000117837824 */ /* 0x000fca00018e0609 */
[----:B------:R4:W5:Y:S03]  /*4410*/  LDG.E.LTC128B.U16 R18, desc[UR36][R130.64] ;  /* 0x0000002482127981 */ /* 0x000966000c1e1520 */
.L_x_130:
[----:B------:R-:W-:Y:S05]  /*4420*/  BSYNC B1 ;  /* 0x0000000000017941 */ /* 0x000fea0003800000 */
.L_x_129:
[----:B----45:R-:W-:Y:S01]  /*4430*/  IMAD.U32 R131, R18, 0x10000, RZ ;  /* 0x0001000012837824 */ /* 0x030fe200078e00ff */
[----:B------:R-:W-:Y:S02]  /*4440*/  ISETP.GT.AND P3, PT, R3, 0x8, P0 ;  /* 0x000000080300780c */ /* 0x000fe40000764270 */
[----:B------:R-:W-:Y:S01]  /*4450*/  IADD3 R134, P4, R129, R10, RZ ;  /* 0x0000000a81867210 */ /* 0x000fe20007f9e0ff */
[----:B0-----:R-:W-:Y:S01]  /*4460*/  FMUL R74, R131, R168 ;  /* 0x000000a8834a7220 */ /* 0x001fe20000400000 */
[----:B------:R-:W-:-:S03]  /*4470*/  LOP3.LUT R131, R13, 0x10, RZ, 0xfc, !PT ;  /* 0x000000100d837812 */ /* 0x000fc600078efcff */
[----:B------:R-:W-:Y:S01]  /*4480*/  FFMA R74, R75, R169, R74 ;  /* 0x000000a94b4a7223 */ /* 0x000fe2000000004a */
[----:B------:R-:W-:Y:S01]  /*4490*/  IADD3 R136, P5, R131, R6, RZ ;  /* 0x0000000683887210 */ /* 0x000fe20007fbe0ff */
[----:B------:R-:W-:-:S03]  /*44a0*/  IMAD.X R135, R127, 0x1, R11, P4 ;  /* 0x000000017f877824 */ /* 0x000fc600020e060b */
[----:B------:R-:W-:Y:S01]  /*44b0*/  F2FP.BF16.F32.PACK_AB R74, RZ, R74 ;  /* 0x0000004aff4a723e */ /* 0x000fe200000010ff */
[----:B------:R-:W-:-:S04]  /*44c0*/  IMAD.X R137, R23, 0x1, R7, P5 ;  /* 0x0000000117897824 */ /* 0x000fc800028e0607 */
[----:B------:R0:W-:Y:S04]  /*44d0*/  @P2 STG.E.U16 desc[UR36][R134.64], R74 ;  /* 0x0000004a86002986 */ /* 0x0001e8000c101524 */
[----:B------:R-:W4:Y:S01]  /*44e0*/  @P3 LDG.E.LTC128B.U16 R18, desc[UR36][R136.64] ;  /* 0x0000002488123981 */ /* 0x000f22000c1e1520 */
[----:B------:R-:W-:Y:S01]  /*44f0*/  ISETP.GT.AND P2, PT, R3, 0x9, P0 ;  /* 0x000000090300780c */ /* 0x000fe20000744270 */
[----:B----4-:R-:W-:-:S04]  /*4500*/  IMAD.U32 R75, R18, 0x10000, RZ ;  /* 0x00010000124b7824 */ /* 0x010fc800078e00ff */
[----:B------:R-:W-:Y:S01]  /*4510*/  FMUL R133, R75, R168 ;  /* 0x000000a84b857220 */ /* 0x000fe20000400000 */
[----:B------:R-:W-:-:S03]  /*4520*/  LOP3.LUT R75, R123, 0x10, RZ, 0xfc, !PT ;  /* 0x000000107b4b7812 */ /* 0x000fc600078efcff */
[----:B------:R-:W-:Y:S01]  /*4530*/  FFMA R76, R76, R169, R133 ;  /* 0x000000a94c4c7223 */ /* 0x000fe20000000085 */
[----:B------:R-:W-:Y:S02]  /*4540*/  LOP3.LUT R133, R13, 0x12, RZ, 0xfc, !PT ;  /* 0x000000120d857812 */ /* 0x000fe400078efcff */
[----:B------:R-:W-:Y:S02]  /*4550*/  IADD3 R138, P4, R75, R4, RZ ;  /* 0x000000044b8a7210 */ /* 0x000fe40007f9e0ff */
[----:B------:R-:W-:Y:S02]  /*4560*/  IADD3 R140, P5, R133, R6, RZ ;  /* 0x00000006858c7210 */ /* 0x000fe40007fbe0ff */
[----:B------:R-:W-:Y:S01]  /*4570*/  F2FP.BF16.F32.PACK_AB R76, RZ, R76 ;  /* 0x0000004cff4c723e */ /* 0x000fe200000010ff */
[----:B------:R-:W-:Y:S02]  /*4580*/  IMAD.X R139, R127, 0x1, R5, P4 ;  /* 0x000000017f8b7824 */ /* 0x000fe400020e0605 */
[----:B------:R-:W-:Y:S01]  /*4590*/  IMAD.X R141, R23, 0x1, R7, P5 ;  /* 0x00000001178d7824 */ /* 0x000fe200028e0607 */
[----:B------:R-:W-:-:S05]  /*45a0*/  PRMT R122, R76, 0x7610, R122 ;  /* 0x000076104c7a7816 */ /* 0x000fca000000007a */
[----:B------:R4:W-:Y:S04]  /*45b0*/  @P3 STG.E.U16 desc[UR36][R138.64], R122 ;  /* 0x0000007a8a003986 */ /* 0x0009e8000c101524 */
[----:B------:R-:W0:Y:S01]  /*45c0*/  @P2 LDG.E.LTC128B.U16 R18, desc[UR36][R140.64] ;  /* 0x000000248c122981 */ /* 0x000e22000c1e1520 */
[----:B------:R-:W-:Y:S01]  /*45d0*/  ISETP.GT.AND P3, PT, R3, 0x8, P1 ;  /* 0x000000080300780c */ /* 0x000fe20000f64270 */
[----:B------:R-:W-:Y:S01]  /*45e0*/  BSSY B1, `(.L_x_131) ;  /* 0x000000d000017945 */ /* 0x000fe20003800000 */
[----:B0-----:R-:W-:-:S04]  /*45f0*/  IMAD.U32 R135, R18, 0x10000, RZ ;  /* 0x0001000012877824 */ /* 0x001fc800078e00ff */
[----:B------:R-:W-:Y:S01]  /*4600*/  FMUL R74, R135, R168 ;  /* 0x000000a8874a7220 */ /* 0x000fe20000400000 */
[----:B------:R-:W-:-:S03]  /*4610*/  LOP3.LUT R135, R123, 0x12, RZ, 0xfc, !PT ;  /* 0x000000127b877812 */ /* 0x000fc600078efcff */
[----:B------:R-:W-:Y:S01]  /*4620*/  FFMA R74, R77, R169, R74 ;  /* 0x000000a94d4a7223 */ /* 0x000fe2000000004a */
[----:B------:R-:W-:-:S04]  /*4630*/  IADD3 R76, P4, R135, R4, RZ ;  /* 0x00000004874c7210 */ /* 0x000fc80007f9e0ff */
[----:B------:R-:W-:Y:S01]  /*4640*/  F2FP.BF16.F32.PACK_AB R74, RZ, R74 ;  /* 0x0000004aff4a723e */ /* 0x000fe200000010ff */
[----:B------:R-:W-:-:S05]  /*4650*/  IMAD.X R77, R127, 0x1, R5, P4 ;  /* 0x000000017f4d7824 */ /* 0x000fca00020e0605 */
[----:B------:R4:W-:Y:S01]  /*4660*/  @P2 STG.E.U16 desc[UR36][R76.64], R74 ;  /* 0x0000004a4c002986 */ /* 0x0009e2000c101524 */
[----:B------:R-:W-:Y:S05]  /*4670*/  @!P3 BRA `(.L_x_132) ;  /* 0x00000000000cb947 */ /* 0x000fea0003800000 */
[----:B----4-:R-:W-:-:S05]  /*4680*/  IADD3 R76, P2, R131, R8, RZ ;  /* 0x00000008834c7210 */ /* 0x010fca0007f5e0ff */
[----:B------:R-:W-:-:S05]  /*4690*/  IMAD.X R77, R23, 0x1, R9, P2 ;  /* 0x00000001174d7824 */ /* 0x000fca00010e0609 */
[----:B------:R0:W5:Y:S03]  /*46a0*/  LDG.E.LTC128B.U16 R18, desc[UR36][R76.64] ;  /* 0x000000244c127981 */ /* 0x000166000c1e1520 */
.L_x_132:
[----:B------:R-:W-:Y:S05]  /*46b0*/  BSYNC B1 ;  /* 0x0000000000017941 */ /* 0x000fea0003800000 */
.L_x_131:
[----:B0---45:R-:W-:Y:S01]  /*46c0*/  IMAD.U32 R77, R18, 0x10000, RZ ;  /* 0x00010000124d7824 */ /* 0x031fe200078e00ff */
        /* <DEDUP_REMOVED lines=9> */
[----:B0-----:R-:W-:-:S05]  /*4760*/  IADD3 R76, P3, R133, R8, RZ ;  /* 0x00000008854c7210 */ /* 0x001fca0007f7e0ff */
[----:B------:R-:W-:-:S05]  /*4770*/  IMAD.X R77, R23, 0x1, R9, P3 ;  /* 0x00000001174d7824 */ /* 0x000fca00018e0609 */
[----:B------:R4:W5:Y:S03]  /*4780*/  LDG.E.LTC128B.U16 R18, desc[UR36][R76.64] ;  /* 0x000000244c127981 */ /* 0x000966000c1e1520 */
.L_x_134:
[----:B------:R-:W-:Y:S05]  /*4790*/  BSYNC B1 ;  /* 0x0000000000017941 */ /* 0x000fea0003800000 */
.L_x_133:
[----:B0---45:R-:W-:Y:S01]  /*47a0*/  IMAD.U32 R77, R18, 0x10000, RZ ;  /* 0x00010000124d7824 */ /* 0x031fe200078e00ff */
[----:B------:R-:W-:Y:S02]  /*47b0*/  ISETP.GT.AND P3, PT, R3, 0x10, P0 ;  /* 0x000000100300780c */ /* 0x000fe40000764270 */
[----:B------:R-:W-:Y:S01]  /*47c0*/  IADD3 R138, P4, R135, R10, RZ ;  /* 0x0000000a878a7210 */ /* 0x000fe20007f9e0ff */
[----:B------:R-:W-:Y:S01]  /*47d0*/  FMUL R74, R77, R168 ;  /* 0x000000a84d4a7220 */ /* 0x000fe20000400000 */
        /* <DEDUP_REMOVED lines=36> */
.L_x_136:
[----:B------:R-:W-:Y:S05]  /*4a20*/  BSYNC B1 ;  /* 0x0000000000017941 */ /* 0x000fea0003800000 */
.L_x_135:
        /* <DEDUP_REMOVED lines=13> */
.L_x_138:
[----:B------:R-:W-:Y:S05]  /*4b00*/  BSYNC B1 ;  /* 0x0000000000017941 */ /* 0x000fea0003800000 */
.L_x_137:
        /* <DEDUP_REMOVED lines=40> */
.L_x_140:
[----:B------:R-:W-:Y:S05]  /*4d90*/  BSYNC B1 ;  /* 0x0000000000017941 */ /* 0x000fea0003800000 */
.L_x_139:
        /* <DEDUP_REMOVED lines=13> */
.L_x_142:
[----:B------:R-:W-:Y:S05]  /*4e70*/  BSYNC B1 ;  /* 0x0000000000017941 */ /* 0x000fea0003800000 */
.L_x_141:
        /* <DEDUP_REMOVED lines=40> */
.L_x_144:
[----:B------:R-:W-:Y:S05]  /*5100*/  BSYNC B1 ;  /* 0x0000000000017941 */ /* 0x000fea0003800000 */
.L_x_143:
        /* <DEDUP_REMOVED lines=13> */
.L_x_146:
[----:B------:R-:W-:Y:S05]  /*51e0*/  BSYNC B1 ;  /* 0x0000000000017941 */ /* 0x000fea0003800000 */
.L_x_145:
        /* <DEDUP_REMOVED lines=40> */
.L_x_148:
[----:B------:R-:W-:Y:S05]  /*5470*/  BSYNC B1 ;  /* 0x0000000000017941 */ /* 0x000fea0003800000 */
.L_x_147:
        /* <DEDUP_REMOVED lines=13> */
.L_x_150:
[----:B------:R-:W-:Y:S05]  /*5550*/  BSYNC B1 ;  /* 0x0000000000017941 */ /* 0x000fea0003800000 */
.L_x_149:
        /* <DEDUP_REMOVED lines=40> */
.L_x_152:
[----:B------:R-:W-:Y:S05]  /*57e0*/  BSYNC B1 ;  /* 0x0000000000017941 */ /* 0x000fea0003800000 */
.L_x_151:
        /* <DEDUP_REMOVED lines=13> */
.L_x_154:
[----:B------:R-:W-:Y:S05]  /*58c0*/  BSYNC B1 ;  /* 0x0000000000017941 */ /* 0x000fea0003800000 */
.L_x_153:
        /* <DEDUP_REMOVED lines=40> */
.L_x_156:
[----:B------:R-:W-:Y:S05]  /*5b50*/  BSYNC B1 ;  /* 0x0000000000017941 */ /* 0x000fea0003800000 */
.L_x_155:
        /* <DEDUP_REMOVED lines=13> */
.L_x_158:
[----:B------:R-:W-:Y:S05]  /*5c30*/  BSYNC B1 ;  /* 0x0000000000017941 */ /* 0x000fea0003800000 */
.L_x_157:
        /* <DEDUP_REMOVED lines=19> */
[----:B-1-3--:R-:W-:Y:S02]  /*5d70*/  IADD3 R170, P5, R161, R6, RZ ;  /* 0x00000006a1aa7210 */ /* 0x00afe40007fbe0ff */
        /* <DEDUP_REMOVED lines=17> */
[----:B-1----:R-:W-:-:S05]  /*5e90*/  IADD3 R104, P2, R101, R8, RZ ;  /* 0x0000000865687210 */ /* 0x002fca0007f5e0ff */
[----:B------:R-:W-:-:S05]  /*5ea0*/  IMAD.X R105, R23, 0x1, R9, P2 ;  /* 0x0000000117697824 */ /* 0x000fca00010e0609 */
[----:B------:R0:W5:Y:S03]  /*5eb0*/  LDG.E.LTC128B.U16 R18, desc[UR36][R104.64] ;  /* 0x0000002468127981 */ /* 0x000166000c1e1520 */
.L_x_160:
[----:B------:R-:W-:Y:S05]  /*5ec0*/  BSYNC B1 ;  /* 0x0000000000017941 */ /* 0x000fea0003800000 */
.L_x_159:
        /* <DEDUP_REMOVED lines=13> */
.L_x_162:
[----:B------:R-:W-:Y:S05]  /*5fa0*/  BSYNC B1 ;  /* 0x0000000000017941 */ /* 0x000fea0003800000 */
.L_x_161:
        /* <DEDUP_REMOVED lines=11> */
[----:B------:R-:W3:Y:S01]  /*6060*/  @P3 LDG.E.LTC128B.U16 R18, desc[UR36][R170.64] ;  /* 0x00000024aa123981 */ /* 0x000ee2000c1e1520 */
[----:B------:R-:W-:Y:S01]  /*6070*/  ISETP.GT.AND P2, PT, R3, 0x49, P0 ;  /* 0x000000490300780c */ /* 0x000fe20000744270 */
[----:B---3--:R-:W-:-:S04]  /*6080*/  IMAD.U32 R107, R18, 0x10000, RZ ;  /* 0x00010000126b7824 */ /* 0x008fc800078e00ff */
        /* <DEDUP_REMOVED lines=26> */
.L_x_164:
[----:B------:R-:W-:Y:S05]  /*6230*/  BSYNC B1 ;  /* 0x0000000000017941 */ /* 0x000fea0003800000 */
.L_x_163:
        /* <DEDUP_REMOVED lines=13> */
.L_x_166:
[----:B------:R-:W-:Y:S05]  /*6310*/  BSYNC B1 ;  /* 0x0000000000017941 */ /* 0x000fea0003800000 */
.L_x_165:
        /* <DEDUP_REMOVED lines=25> */
[----:B------:R-:W3:Y:S01]  /*64b0*/  @P2 LDG.E.LTC128B.U16 R18, desc[UR36][R180.64] ;  /* 0x00000024b4122981 */ /* 0x000ee2000c1e1520 */
[----:B------:R-:W-:Y:S01]  /*64c0*/  ISETP.GT.AND P3, PT, R3, 0x50, P1 ;  /* 0x000000500300780c */ /* 0x000fe20000f64270 */
[----:B------:R-:W-:Y:S01]  /*64d0*/  BSSY B1, `(.L_x_167) ;  /* 0x000000d000017945 */ /* 0x000fe20003800000 */
[----:B---3--:R-:W-:-:S04]  /*64e0*/  IMAD.U32 R173, R18, 0x10000, RZ ;  /* 0x0001000012ad7824 */ /* 0x008fc800078e00ff */
[----:B0-----:R-:W-:Y:S01]  /*64f0*/  FMUL R74, R173, R168 ;  /* 0x000000a8ad4a7220 */ /* 0x001fe20000400000 */
        /* <DEDUP_REMOVED lines=10> */
.L_x_168:
[----:B------:R-:W-:Y:S05]  /*65a0*/  BSYNC B1 ;  /* 0x0000000000017941 */ /* 0x000fea0003800000 */
.L_x_167:
        /* <DEDUP_REMOVED lines=13> */
.L_x_170:
[----:B------:R-:W-:Y:S05]  /*6680*/  BSYNC B1 ;  /* 0x0000000000017941 */ /* 0x000fea0003800000 */
.L_x_169:
        /* <DEDUP_REMOVED lines=22> */
[----:B------:R-:W-:-:S03]  /*67f0*/  IMAD.X R183, R23, 0x1, R7, P4 ;  /* 0x0000000117b77824 */ /* 0x000fc600020e0607 */
[----:B------:R0:W-:Y:S04]  /*6800*/  @P3 STG.E.U16 desc[UR36][R180.64], R116 ;  /* 0x00000074b4003986 */ /* 0x0001e8000c101524 */
[----:B------:R-:W3:Y:S01]  /*6810*/  @P0 LDG.E.LTC128B.U16 R18, desc[UR36][R182.64] ;  /* 0x00000024b6120981 */ /* 0x000ee2000c1e1520 */
[----:B------:R-:W-:Y:S01]  /*6820*/  ISETP.GT.AND P2, PT, R3, 0x58, P1 ;  /* 0x000000580300780c */ /* 0x000fe20000f44270 */
[----:B------:R-:W-:Y:S01]  /*6830*/  BSSY B1, `(.L_x_171) ;  /* 0x000000d000017945 */ /* 0x000fe20003800000 */
[----:B---3--:R-:W-:-:S04]  /*6840*/  IMAD.U32 R7, R18, 0x10000, RZ ;  /* 0x0001000012077824 */ /* 0x008fc800078e00ff */
        /* <DEDUP_REMOVED lines=8> */
[----:B0-----:R-:W-:-:S05]  /*68d0*/  IADD3 R4, P0, R113, R8, RZ ;  /* 0x0000000871047210 */ /* 0x001fca0007f1e0ff */
[----:B------:R-:W-:-:S05]  /*68e0*/  IMAD.X R5, R23, 0x1, R9, P0 ;  /* 0x0000000117057824 */ /* 0x000fca00000e0609 */
[----:B------:R1:W5:Y:S03]  /*68f0*/  LDG.E.LTC128B.U16 R18, desc[UR36][R4.64] ;  /* 0x0000002404127981 */ /* 0x000366000c1e1520 */
.L_x_172:
[----:B------:R-:W-:Y:S05]  /*6900*/  BSYNC B1 ;  /* 0x0000000000017941 */ /* 0x000fea0003800000 */
.L_x_171:
[----:B01---5:R-:W-:Y:S01]  /*6910*/  IMAD.U32 R5, R18, 0x10000, RZ ;  /* 0x0001000012057824 */ /* 0x023fe200078e00ff */
[----:B------:R-:W-:Y:S01]  /*6920*/  IADD3 R4, P0, R115, R10, RZ ;  /* 0x0000000a73047210 */ /* 0x000fe20007f1e0ff */
[----:B------:R-:W-:Y:S01]  /*6930*/  BSSY B1, `(.L_x_173) ;  /* 0x000000b000017945 */ /* 0x000fe20003800000 */
[----:B------:R-:W-:Y:S01]  /*6940*/  ISETP.GT.AND P1, PT, R3, 0x59, P1 ;  /* 0x000000590300780c */ /* 0x000fe20000f24270 */
[----:B------:R-:W-:-:S04]  /*6950*/  FMUL R5, R5, R168 ;  /* 0x000000a805057220 */ /* 0x000fc80000400000 */
[----:B------:R-:W-:-:S05]  /*6960*/  FFMA R5, R118, R169, R5 ;  /* 0x000000a976057223 */ /* 0x000fca0000000005 */
[----:B------:R-:W-:Y:S01]  /*6970*/  F2FP.BF16.F32.PACK_AB R6, RZ, R5 ;  /* 0x00000005ff06723e */ /* 0x000fe200000010ff */
[----:B------:R-:W-:Y:S01]  /*6980*/  IMAD.X R5, R127, 0x1, R11, P0 ;  /* 0x000000017f057824 */ /* 0x000fe200000e060b */
[----:B------:R-:W-:-:S04]  /*6990*/  IADD3 R8, P0, R175, R8, RZ ;  /* 0x00000008af087210 */ /* 0x000fc80007f1e0ff */
[----:B------:R0:W-:Y:S01]  /*69a0*/  @P2 STG.E.U16 desc[UR36][R4.64], R6 ;  /* 0x0000000604002986 */ /* 0x0001e2000c101524 */
[----:B------:R-:W-:Y:S01]  /*69b0*/  IMAD.X R9, R23, 0x1, R9, P0 ;  /* 0x0000000117097824 */ /* 0x000fe200000e0609 */
[----:B------:R-:W-:Y:S07]  /*69c0*/  @!P1 BRA `(.L_x_174) ;  /* 0x0000000000049947 */ /* 0x000fee0003800000 */
[----:B------:R1:W5:Y:S02]  /*69d0*/  LDG.E.LTC128B.U16 R18, desc[UR36][R8.64] ;  /* 0x0000002408127981 */ /* 0x000364000c1e1520 */
.L_x_174:
[----:B------:R-:W-:Y:S05]  /*69e0*/  BSYNC B1 ;  /* 0x0000000000017941 */ /* 0x000fea0003800000 */
.L_x_173:
[----:B0----5:R-:W-:Y:S01]  /*69f0*/  IMAD.U32 R5, R18, 0x10000, RZ ;  /* 0x0001000012057824 */ /* 0x021fe200078e00ff */
[----:B------:R-:W-:Y:S01]  /*6a00*/  ISETP.GT.AND P0, PT, R12, 0x100, PT ;  /* 0x000001000c00780c */ /* 0x000fe20003f04270 */
[----:B------:R-:W-:Y:S02]  /*6a10*/  BSSY B1, `(.L_x_175) ;  /* 0x000000c000017945 */ /* 0x000fe40003800000 */
[----:B------:R-:W-:Y:S01]  /*6a20*/  FMUL R4, R5, R168 ;  /* 0x000000a805047220 */ /* 0x000fe20000400000 */
[----:B------:R-:W-:-:S03]  /*6a30*/  ISETP.GT.AND P2, PT, R3, RZ, P0 ;  /* 0x000000ff0300720c */ /* 0x000fc60000744270 */
        /* <DEDUP_REMOVED lines=9> */
.L_x_176:
[----:B------:R-:W-:Y:S05]  /*6ad0*/  BSYNC B1 ;  /* 0x0000000000017941 */ /* 0x000fea0003800000 */
.L_x_175:
[----:B0--3-5:R-:W-:Y:S01]  /*6ae0*/  IMAD.U32 R5, R18, 0x10000, RZ ;  /* 0x0001000012057824 */ /* 0x029fe200078e00ff */
        /* <DEDUP_REMOVED lines=12> */
.L_x_178:
[----:B------:R-:W-:Y:S05]  /*6bb0*/  BSYNC B1 ;  /* 0x0000000000017941 */ /* 0x000fea0003800000 */
.L_x_177:
[----:B0--3-5:R-:W-:Y:S01]  /*6bc0*/  IMAD.U32 R5, R18, 0x10000, RZ ;  /* 0x0001000012057824 */ /* 0x029fe200078e00ff */
        /* <DEDUP_REMOVED lines=13> */
.L_x_180:
[----:B------:R-:W-:Y:S05]  /*6ca0*/  BSYNC B1 ;  /* 0x0000000000017941 */ /* 0x000fea0003800000 */
.L_x_179:
        /* <DEDUP_REMOVED lines=13> */
.L_x_182:
[----:B------:R-:W-:Y:S05]  /*6d80*/  BSYNC B1 ;  /* 0x0000000000017941 */ /* 0x000fea0003800000 */
.L_x_181:
[----:B0--3-5:R-:W-:Y:S01]  /*6d90*/  IMAD.U32 R5, R18, 0x10000, RZ ;  /* 0x0001000012057824 */ /* 0x029fe200078e00ff */
[----:B------:R-:W-:Y:S01]  /*6da0*/  ISETP.GT.AND P2, PT, R3, 0x8, P0 ;  /* 0x000000080300780c */ /* 0x000fe20000744270 */
[----:B------:R-:W-:Y:S02]  /*6db0*/  BSSY B1, `(.L_x_183) ;  /* 0x000000b000017945 */ /* 0x000fe40003800000 */
[----:B------:R-:W-:-:S04]  /*6dc0*/  FMUL R4, R5, R168 ;  /* 0x000000a805047220 */ /* 0x000fc80000400000 */
        /* <DEDUP_REMOVED lines=9> */
.L_x_184:
[----:B------:R-:W-:Y:S05]  /*6e60*/  BSYNC B1 ;  /* 0x0000000000017941 */ /* 0x000fea0003800000 */
.L_x_183:
        /* <DEDUP_REMOVED lines=13> */
.L_x_186:
[----:B------:R-:W-:Y:S05]  /*6f40*/  BSYNC B1 ;  /* 0x0000000000017941 */ /* 0x000fea0003800000 */
.L_x_185:
        /* <DEDUP_REMOVED lines=13> */
.L_x_188:
[----:B------:R-:W-:Y:S05]  /*7020*/  BSYNC B1 ;  /* 0x0000000000017941 */ /* 0x000fea0003800000 */
.L_x_187:
        /* <DEDUP_REMOVED lines=13> */
.L_x_190:
[----:B------:R-:W-:Y:S05]  /*7100*/  BSYNC B1 ;  /* 0x0000000000017941 */ /* 0x000fea0003800000 */
.L_x_189:
        /* <DEDUP_REMOVED lines=13> */
.L_x_192:
[----:B------:R-:W-:Y:S05]  /*71e0*/  BSYNC B1 ;  /* 0x0000000000017941 */ /* 0x000fea0003800000 */
.L_x_191:
        /* <DEDUP_REMOVED lines=13> */
.L_x_194:
[----:B------:R-:W-:Y:S05]  /*72c0*/  BSYNC B1 ;  /* 0x0000000000017941 */ /* 0x000fea0003800000 */
.L_x_193:
        /* <DEDUP_REMOVED lines=13> */
.L_x_196:
[----:B------:R-:W-:Y:S05]  /*73a0*/  BSYNC B1 ;  /* 0x0000000000017941 */ /* 0x000fea0003800000 */
.L_x_195:
        /* <DEDUP_REMOVED lines=13> */
.L_x_198:
[----:B------:R-:W-:Y:S05]  /*7480*/  BSYNC B1 ;  /* 0x0000000000017941 */ /* 0x000fea0003800000 */
.L_x_197:
        /* <DEDUP_REMOVED lines=13> */
.L_x_200:
[----:B------:R-:W-:Y:S05]  /*7560*/  BSYNC B1 ;  /* 0x0000000000017941 */ /* 0x000fea0003800000 */
.L_x_199:
        /* <DEDUP_REMOVED lines=13> */
.L_x_202:
[----:B------:R-:W-:Y:S05]  /*7640*/  BSYNC B1 ;  /* 0x0000000000017941 */ /* 0x000fea0003800000 */
.L_x_201:
        /* <DEDUP_REMOVED lines=13> */
.L_x_204:
[----:B------:R-:W-:Y:S05]  /*7720*/  BSYNC B1 ;  /* 0x0000000000017941 */ /* 0x000fea0003800000 */
.L_x_203:
        /* <DEDUP_REMOVED lines=13> */
.L_x_206:
[----:B------:R-:W-:Y:S05]  /*7800*/  BSYNC B1 ;  /* 0x0000000000017941 */ /* 0x000fea0003800000 */
.L_x_205:
        /* <DEDUP_REMOVED lines=13> */
.L_x_208:
[----:B------:R-:W-:Y:S05]  /*78e0*/  BSYNC B1 ;  /* 0x0000000000017941 */ /* 0x000fea0003800000 */
.L_x_207:
        /* <DEDUP_REMOVED lines=13> */
.L_x_210:
[----:B------:R-:W-:Y:S05]  /*79c0*/  BSYNC B1 ;  /* 0x0000000000017941 */ /* 0x000fea0003800000 */
.L_x_209:
        /* <DEDUP_REMOVED lines=13> */
.L_x_212:
[----:B------:R-:W-:Y:S05]  /*7aa0*/  BSYNC B1 ;  /* 0x0000000000017941 */ /* 0x000fea0003800000 */
.L_x_211:
        /* <DEDUP_REMOVED lines=13> */
.L_x_214:
[----:B------:R-:W-:Y:S05]  /*7b80*/  BSYNC B1 ;  /* 0x0000000000017941 */ /* 0x000fea0003800000 */
.L_x_213:
        /* <DEDUP_REMOVED lines=13> */
.L_x_216:
[----:B------:R-:W-:Y:S05]  /*7c60*/  BSYNC B1 ;  /* 0x0000000000017941 */ /* 0x000fea0003800000 */
.L_x_215:
        /* <DEDUP_REMOVED lines=13> */
.L_x_218:
[----:B------:R-:W-:Y:S05]  /*7d40*/  BSYNC B1 ;  /* 0x0000000000017941 */ /* 0x000fea0003800000 */
.L_x_217:
        /* <DEDUP_REMOVED lines=13> */
.L_x_220:
[----:B------:R-:W-:Y:S05]  /*7e20*/  BSYNC B1 ;  /* 0x0000000000017941 */ /* 0x000fea0003800000 */
.L_x_219:
        /* <DEDUP_REMOVED lines=13> */
.L_x_222:
[----:B------:R-:W-:Y:S05]  /*7f00*/  BSYNC B1 ;  /* 0x0000000000017941 */ /* 0x000fea0003800000 */
.L_x_221:
        /* <DEDUP_REMOVED lines=13> */
.L_x_224:
[----:B------:R-:W-:Y:S05]  /*7fe0*/  BSYNC B1 ;  /* 0x0000000000017941 */ /* 0x000fea0003800000 */
.L_x_223:
        /* <DEDUP_REMOVED lines=13> */
.L_x_226:
[----:B------:R-:W-:Y:S05]  /*80c0*/  BSYNC B1 ;  /* 0x0000000000017941 */ /* 0x000fea0003800000 */
.L_x_225:
        /* <DEDUP_REMOVED lines=13> */
.L_x_228:
[----:B------:R-:W-:Y:S05]  /*81a0*/  BSYNC B1 ;  /* 0x0000000000017941 */ /* 0x000fea0003800000 */
.L_x_227:
        /* <DEDUP_REMOVED lines=13> */
.L_x_230:
[----:B------:R-:W-:Y:S05]  /*8280*/  BSYNC B1 ;  /* 0x0000000000017941 */ /* 0x000fea0003800000 */
.L_x_229:
        /* <DEDUP_REMOVED lines=13> */
.L_x_232:
[----:B------:R-:W-:Y:S05]  /*8360*/  BSYNC B1 ;  /* 0x0000000000017941 */ /* 0x000fea0003800000 */
.L_x_231:
        /* <DEDUP_REMOVED lines=13> */
.L_x_234:
[----:B------:R-:W-:Y:S05]  /*8440*/  BSYNC B1 ;  /* 0x0000000000017941 */ /* 0x000fea0003800000 */
.L_x_233:
        /* <DEDUP_REMOVED lines=13> */
.L_x_236:
[----:B------:R-:W-:Y:S05]  /*8520*/  BSYNC B1 ;  /* 0x0000000000017941 */ /* 0x000fea0003800000 */
.L_x_235:
        /* <DEDUP_REMOVED lines=13> */
.L_x_238:
[----:B------:R-:W-:Y:S05]  /*8600*/  BSYNC B1 ;  /* 0x0000000000017941 */ /* 0x000fea0003800000 */
.L_x_237:
        /* <DEDUP_REMOVED lines=13> */
.L_x_240:
[----:B------:R-:W-:Y:S05]  /*86e0*/  BSYNC B1 ;  /* 0x0000000000017941 */ /* 0x000fea0003800000 */
.L_x_239:
        /* <DEDUP_REMOVED lines=13> */
.L_x_242:
[----:B------:R-:W-:Y:S05]  /*87c0*/  BSYNC B1 ;  /* 0x0000000000017941 */ /* 0x000fea0003800000 */
.L_x_241:
        /* <DEDUP_REMOVED lines=13> */
.L_x_244:
[----:B------:R-:W-:Y:S05]  /*88a0*/  BSYNC B1 ;  /* 0x0000000000017941 */ /* 0x000fea0003800000 */
.L_x_243:
        /* <DEDUP_REMOVED lines=13> */
.L_x_246:
[----:B------:R-:W-:Y:S05]  /*8980*/  BSYNC B1 ;  /* 0x0000000000017941 */ /* 0x000fea0003800000 */
.L_x_245:
        /* <DEDUP_REMOVED lines=13> */
.L_x_248:
[----:B------:R-:W-:Y:S05]  /*8a60*/  BSYNC B1 ;  /* 0x0000000000017941 */ /* 0x000fea0003800000 */
.L_x_247:
        /* <DEDUP_REMOVED lines=13> */
.L_x_250:
[----:B------:R-:W-:Y:S05]  /*8b40*/  BSYNC B1 ;  /* 0x0000000000017941 */ /* 0x000fea0003800000 */
.L_x_249:
        /* <DEDUP_REMOVED lines=13> */
.L_x_252:
[----:B------:R-:W-:Y:S05]  /*8c20*/  BSYNC B1 ;  /* 0x0000000000017941 */ /* 0x000fea0003800000 */
.L_x_251:
        /* <DEDUP_REMOVED lines=13> */
.L_x_254:
[----:B------:R-:W-:Y:S05]  /*8d00*/  BSYNC B1 ;  /* 0x0000000000017941 */ /* 0x000fea0003800000 */
.L_x_253:
        /* <DEDUP_REMOVED lines=13> */
.L_x_256:
[----:B------:R-:W-:Y:S05]  /*8de0*/  BSYNC B1 ;  /* 0x0000000000017941 */ /* 0x000fea0003800000 */
.L_x_255:
        /* <DEDUP_REMOVED lines=13> */
.L_x_258:
[----:B------:R-:W-:Y:S05]  /*8ec0*/  BSYNC B1 ;  /* 0x0000000000017941 */ /* 0x000fea0003800000 */
.L_x_257:
        /* <DEDUP_REMOVED lines=13> */
.L_x_260:
[----:B------:R-:W-:Y:S05]  /*8fa0*/  BSYNC B1 ;  /* 0x0000000000017941 */ /* 0x000fea0003800000 */
.L_x_259:
        /* <DEDUP_REMOVED lines=13> */
.L_x_262:
[----:B------:R-:W-:Y:S05]  /*9080*/  BSYNC B1 ;  /* 0x0000000000017941 */ /* 0x000fea0003800000 */
.L_x_261:
        /* <DEDUP_REMOVED lines=13> */
.L_x_264:
[----:B------:R-:W-:Y:S05]  /*9160*/  BSYNC B1 ;  /* 0x0000000000017941 */ /* 0x000fea0003800000 */
.L_x_263:
[----:B0--3-5:R-:W-:Y:S01]  /*9170*/  IMAD.U32 R5, R18, 0x10000, RZ ;  /* 0x0001000012057824 */ /* 0x029fe200078e00ff */
[----:B------:R-:W-:Y:S01]  /*9180*/  IADD3 R4, P3, R115, R20, RZ ;  /* 0x0000001473047210 */ /* 0x000fe20007f7e0ff */
[----:B------:R-:W-:Y:S01]  /*9190*/  BSSY B1, `(.L_x_265) ;  /* 0x000000b000017945 */ /* 0x000fe20003800000 */
[----:B------:R-:W-:Y:S01]  /*91a0*/  ISETP.GT.AND P0, PT, R3, 0x59, P0 ;  /* 0x000000590300780c */ /* 0x000fe20000704270 */
[----:B------:R-:W-:-:S04]  /*91b0*/  FMUL R5, R5, R168 ;  /* 0x000000a805057220 */ /* 0x000fc80000400000 */
[----:B------:R-:W-:-:S05]  /*91c0*/  FFMA R5, R68, R169, R5 ;  /* 0x000000a944057223 */ /* 0x000fca0000000005 */
[----:B------:R-:W-:Y:S01]  /*91d0*/  F2FP.BF16.F32.PACK_AB R6, RZ, R5 ;  /* 0x00000005ff06723e */ /* 0x000fe200000010ff */
[----:B------:R-:W-:Y:S01]  /*91e0*/  IMAD.X R5, R21, 0x1, R127, P3 ;  /* 0x0000000115057824 */ /* 0x000fe200018e067f */
[----:B-1----:R-:W-:-:S04]  /*91f0*/  IADD3 R8, P3, R175, R14, RZ ;  /* 0x0000000eaf087210 */ /* 0x002fc80007f7e0ff */
[----:B------:R0:W-:Y:S01]  /*9200*/  @P2 STG.E.U16 desc[UR36][R4.64], R6 ;  /* 0x0000000604002986 */ /* 0x0001e2000c101524 */
[----:B------:R-:W-:Y:S01]  /*9210*/  IMAD.X R9, R15, 0x1, R23, P3 ;  /* 0x000000010f097824 */ /* 0x000fe200018e0617 */
[----:B------:R-:W-:Y:S07]  /*9220*/  @!P0 BRA `(.L_x_266) ;  /* 0x0000000000048947 */ /* 0x000fee0003800000 */
[----:B------:R1:W5:Y:S02]  /*9230*/  LDG.E.LTC128B.U16 R18, desc[UR36][R8.64] ;  /* 0x0000002408127981 */ /* 0x000364000c1e1520 */
.L_x_266:
[----:B------:R-:W-:Y:S05]  /*9240*/  BSYNC B1 ;  /* 0x0000000000017941 */ /* 0x000fea0003800000 */
.L_x_265:
[----:B0----5:R-:W-:Y:S01]  /*9250*/  IMAD.U32 R5, R18, 0x10000, RZ ;  /* 0x0001000012057824 */ /* 0x021fe200078e00ff */
        /* <DEDUP_REMOVED lines=12> */
.L_x_268:
[----:B------:R-:W-:Y:S05]  /*9320*/  BSYNC B1 ;  /* 0x0000000000017941 */ /* 0x000fea0003800000 */
.L_x_267:
        /* <DEDUP_REMOVED lines=13> */
.L_x_270:
[----:B------:R-:W-:Y:S05]  /*9400*/  BSYNC B1 ;  /* 0x0000000000017941 */ /* 0x000fea0003800000 */
.L_x_269:
[----:B------:R-:W-:Y:S05]  /*9410*/  @!P1 BRA `(.L_x_271) ;  /* 0x0000003400489947 */ /* 0x000fea0003800000 */
[----:B-----5:R-:W-:-:S04]  /*9420*/  IMAD.U32 R3, R18, 0x10000, RZ ;  /* 0x0001000012037824 */ /* 0x020fc800078e00ff */
[----:B0-----:R-:W-:-:S04]  /*9430*/  FMUL R4, R3, R168 ;  /* 0x000000a803047220 */ /* 0x001fc80000400000 */
[----:B------:R-:W-:Y:S01]  /*9440*/  FFMA R71, R71, R169, R4 ;  /* 0x000000a947477223 */ /* 0x000fe20000000004 */
[----:B------:R-:W-:-:S04]  /*9450*/  IADD3 R4, P0, R7, R72, RZ ;  /* 0x0000004807047210 */ /* 0x000fc80007f1e0ff */
[----:B------:R-:W-:Y:S01]  /*9460*/  F2FP.BF16.F32.PACK_AB R71, RZ, R71 ;  /* 0x00000047ff47723e */ /* 0x000fe200000010ff */
[----:B------:R-:W-:-:S05]  /*9470*/  IMAD.X R5, R73, 0x1, R127, P0 ;  /* 0x0000000149057824 */ /* 0x000fca00000e067f */
[----:B------:R3:W-:Y:S01]  /*9480*/  STG.E.U16 desc[UR36][R4.64], R71 ;  /* 0x0000004704007986 */ /* 0x0007e2000c101524 */
[----:B------:R-:W-:Y:S05]  /*9490*/  BRA `(.L_x_271) ;  /* 0x0000003400287947 */ /* 0x000fea0003800000 */
.L_x_34:
[----:B------:R-:W-:Y:S01]  /*94a0*/  ULDC.64 UR4, c[0x0][0x5c0] ;  /* 0x0001700000047ab9 */ /* 0x000fe20000000a00 */
[----:B------:R-:W-:Y:S01]  /*94b0*/  ISETP.GT.AND P4, PT, R3, 0x1, P1 ;  /* 0x000000010300780c */ /* 0x000fe20000f84270 */
[-C--:B------:R-:W-:Y:S01]  /*94c0*/  FMUL R120, R120, R169.reuse ;  /* 0x000000a978787220 */ /* 0x080fe20000400000 */
[----:B------:R-:W-:Y:S01]  /*94d0*/  LEA R4, P0, R170, UR4, 0x1 ;  /* 0x00000004aa047c11 */ /* 0x000fe2000f8008ff */
[-C--:B------:R-:W-:Y:S01]  /*94e0*/  FMUL R121, R121, R169.reuse ;  /* 0x000000a979797220 */ /* 0x080fe20000400000 */
[-C--:B------:R-:W-:Y:S01]  /*94f0*/  FMUL R122, R122, R169.reuse ;  /* 0x000000a97a7a7220 */ /* 0x080fe20000400000 */
[----:B------:R-:W-:Y:S01]  /*9500*/  SHF.L.U64.HI R7, R20, 0x4, R21 ;  /* 0x0000000414077819 */ /* 0x000fe20000010215 */
[-C--:B------:R-:W-:Y:S01]  /*9510*/  FMUL R123, R123, R169.reuse ;  /* 0x000000a97b7b7220 */ /* 0x080fe20000400000 */
[----:B------:R-:W-:Y:S01]  /*9520*/  LEA.HI.X R5, R170, UR5, R23, 0x1, P0 ;  /* 0x00000005aa057c11 */ /* 0x000fe200080f0c17 */
[-C--:B------:R-:W-:Y:S01]  /*9530*/  FMUL R124, R124, R169.reuse ;  /* 0x000000a97c7c7220 */ /* 0x080fe20000400000 */
[----:B------:R-:W-:Y:S01]  /*9540*/  ISETP.GT.AND P0, PT, R12, 0x8, PT ;  /* 0x000000080c00780c */ /* 0x000fe20003f04270 */
[-C--:B------:R-:W-:Y:S01]  /*9550*/  FMUL R125, R125, R169.reuse ;  /* 0x000000a97d7d7220 */ /* 0x080fe20000400000 */
[----:B------:R-:W-:Y:S01]  /*9560*/  LEA R6, P5, R20, R4, 0x4 ;  /* 0x0000000414067211 */ /* 0x000fe200078a20ff */
[-C--:B------:R-:W-:Y:S01]  /*9570*/  FMUL R126, R126, R169.reuse ;  /* 0x000000a97e7e7220 */ /* 0x080fe20000400000 */
[----:B------:R-:W-:Y:S01]  /*9580*/  ISETP.GT.AND P3, PT, R3, RZ, P0 ;  /* 0x000000ff0300720c */ /* 0x000fe20000764270 */
[----:B------:R-:W-:Y:S01]  /*9590*/  FMUL R127, R127, R169 ;  /* 0x000000a97f7f7220 */ /* 0x000fe20000400000 */
[----:B------:R-:W-:Y:S01]  /*95a0*/  F2FP.BF16.F32.PACK_AB R120, RZ, R120 ;  /* 0x00000078ff78723e */ /* 0x000fe200000010ff */
[----:B------:R-:W-:Y:S01]  /*95b0*/  IMAD.X R7, R7, 0x1, R5, P5 ;  /* 0x0000000107077824 */ /* 0x000fe200028e0605 */
[----:B------:R-:W-:Y:S01]  /*95c0*/  F2FP.BF16.F32.PACK_AB R121, RZ, R121 ;  /* 0x00000079ff79723e */ /* 0x000fe200000010ff */
[-C--:B------:R-:W-:Y:S01]  /*95d0*/  FMUL R128, R128, R169.reuse ;  /* 0x000000a980807220 */ /* 0x080fe20000400000 */
[----:B------:R-:W-:Y:S01]  /*95e0*/  F2FP.BF16.F32.PACK_AB R122, RZ, R122 ;  /* 0x0000007aff7a723e */ /* 0x000fe200000010ff */
[----:B------:R-:W-:Y:S01]  /*95f0*/  @P2 STG.E.U16 desc[UR36][R4.64], R120 ;  /* 0x0000007804002986 */ /* 0x000fe2000c101524 */
[----:B------:R-:W-:Y:S01]  /*9600*/  ISETP.GT.AND P2, PT, R3, 0x1, P0 ;  /* 0x000000010300780c */ /* 0x000fe20000744270 */
[-C--:B------:R-:W-:Y:S01]  /*9610*/  FMUL R129, R129, R169.reuse ;  /* 0x000000a981817220 */ /* 0x080fe20000400000 */
[C---:B------:R-:W-:Y:S01]  /*9620*/  ISETP.GT.AND P5, PT, R3.reuse, 0x8, P1 ;  /* 0x000000080300780c */ /* 0x040fe20000fa4270 */
[----:B------:R-:W-:Y:S01]  /*9630*/  @P4 STG.E.U16 desc[UR36][R4.64+0x2], R121 ;  /* 0x0000027904004986 */ /* 0x000fe2000c101524 */
[C---:B------:R-:W-:Y:S01]  /*9640*/  ISETP.GT.AND P4, PT, R3.reuse, 0x9, P1 ;  /* 0x000000090300780c */ /* 0x040fe20000f84270 */
[----:B------:R-:W-:Y:S01]  /*9650*/  FMUL R130, R130, R169 ;  /* 0x000000a982827220 */ /* 0x000fe20000400000 */
[----:B------:R-:W-:Y:S01]  /*9660*/  F2FP.BF16.F32.PACK_AB R123, RZ, R123 ;  /* 0x0000007bff7b723e */ /* 0x000fe200000010ff */
[----:B------:R-:W-:Y:S01]  /*9670*/  @P3 STG.E.U16 desc[UR36][R6.64], R122 ;  /* 0x0000007a06003986 */ /* 0x000fe2000c101524 */
[----:B------:R-:W-:Y:S01]  /*9680*/  ISETP.GT.AND P3, PT, R3, 0x8, P0 ;  /* 0x000000080300780c */ /* 0x000fe20000764270 */
[-C--:B------:R-:W-:Y:S01]  /*9690*/  FMUL R131, R131, R169.reuse ;  /* 0x000000a983837220 */ /* 0x080fe20000400000 */
[----:B------:R-:W-:Y:S01]  /*96a0*/  F2FP.BF16.F32.PACK_AB R124, RZ, R124 ;  /* 0x0000007cff7c723e */ /* 0x000fe200000010ff */
[----:B------:R-:W-:Y:S01]  /*96b0*/  FMUL R132, R132, R169 ;  /* 0x000000a984847220 */ /* 0x000fe20000400000 */
[----:B------:R-:W-:Y:S01]  /*96c0*/  F2FP.BF16.F32.PACK_AB R125, RZ, R125 ;  /* 0x0000007dff7d723e */ /* 0x000fe200000010ff */
[----:B------:R-:W-:Y:S01]  /*96d0*/  @P2 STG.E.U16 desc[UR36][R6.64+0x2], R123 ;  /* 0x0000027b06002986 */ /* 0x000fe2000c101524 */
[----:B------:R-:W-:Y:S01]  /*96e0*/  F2FP.BF16.F32.PACK_AB R126, RZ, R126 ;  /* 0x0000007eff7e723e */ /* 0x000fe200000010ff */
        /* <DEDUP_REMOVED lines=10> */
[----:B------:R-:W-:Y:S01]  /*9790*/  @P3 STG.E.U16 desc[UR36][R6.64+0x10], R126 ;  /* 0x0000107e06003986 */ /* 0x000fe2000c101524 */
[----:B------:R-:W-:Y:S01]  /*97a0*/  ISETP.GT.AND P3, PT, R3, 0x10, P0 ;  /* 0x000000100300780c */ /* 0x000fe20000764270 */
        /* <DEDUP_REMOVED lines=58> */
[-C--:B------:R-:W-:Y:S01]  /*9b50*/  FMUL R151, R151, R169.reuse ;  /* 0x000000a997977220 */ /* 0x080fe20000400000 */
[----:B------:R-:W-:Y:S01]  /*9b60*/  F2FP.BF16.F32.PACK_AB R144, RZ, R144 ;  /* 0x00000090ff90723e */ /* 0x000fe200000010ff */
        /* <DEDUP_REMOVED lines=59> */
[C---:B------:R-:W-:Y:S01]  /*9f20*/  ISETP.GT.AND P2, PT, R3.reuse, 0x49, P0 ;  /* 0x000000490300780c */ /* 0x040fe20000744270 */
[----:B------:R-:W-:Y:S01]  /*9f30*/  IMAD.SHL.U32 R13, R20, 0x100, RZ ;  /* 0x00000100140d7824 */ /* 0x000fe200078e00ff */
        /* <DEDUP_REMOVED lines=14> */
[C---:B------:R-:W-:Y:S01]  /*a020*/  ISETP.GT.AND P2, PT, R3.reuse, 0x51, P0 ;  /* 0x000000510300780c */ /* 0x040fe20000744270 */
[-C--:B------:R-:W-:Y:S01]  /*a030*/  FMUL R74, R74, R169.reuse ;  /* 0x000000a94a4a7220 */ /* 0x080fe20000400000 */
[----:B------:R-:W-:Y:S01]  /*a040*/  F2FP.BF16.F32.PACK_AB R164, RZ, R164 ;  /* 0x000000a4ffa4723e */ /* 0x000fe200000010ff */
[----:B------:R-:W-:Y:S01]  /*a050*/  @P3 STG.E.U16 desc[UR36][R4.64+0xa0], R160 ;  /* 0x0000a0a004003986 */ /* 0x000fe2000c101524 */
[----:B------:R-:W-:Y:S01]  /*a060*/  ISETP.GT.AND P3, PT, R3, 0x58, P1 ;  /* 0x000000580300780c */ /* 0x000fe20000f64270 */
[----:B------:R-:W-:Y:S01]  /*a070*/  FMUL R75, R75, R169 ;  /* 0x000000a94b4b7220 */ /* 0x000fe20000400000 */
[C---:B------:R-:W-:Y:S01]  /*a080*/  ISETP.GT.AND P1, PT, R3.reuse, 0x59, P1 ;  /* 0x000000590300780c */ /* 0x040fe20000f24270 */
[----:B------:R-:W-:Y:S01]  /*a090*/  @P5 STG.E.U16 desc[UR36][R4.64+0xa2], R161 ;  /* 0x0000a2a104005986 */ /* 0x000fe2000c101524 */
[----:B------:R-:W-:Y:S01]  /*a0a0*/  F2FP.BF16.F32.PACK_AB R165, RZ, R165 ;  /* 0x000000a5ffa5723e */ /* 0x000fe200000010ff */
[-C--:B------:R-:W-:Y:S01]  /*a0b0*/  FMUL R76, R76, R169.reuse ;  /* 0x000000a94c4c7220 */ /* 0x080fe20000400000 */
[----:B------:R-:W-:Y:S01]  /*a0c0*/  F2FP.BF16.F32.PACK_AB R166, RZ, R166 ;  /* 0x000000a6ffa6723e */ /* 0x000fe200000010ff */
[----:B------:R-:W-:Y:S01]  /*a0d0*/  @P4 STG.E.U16 desc[UR36][R6.64+0xa0], R162 ;  /* 0x0000a0a206004986 */ /* 0x000fe2000c101524 */
[C---:B------:R-:W-:Y:S01]  /*a0e0*/  ISETP.GT.AND P4, PT, R3.reuse, 0x58, P0 ;  /* 0x000000580300780c */ /* 0x040fe20000784270 */
[-C--:B------:R-:W-:Y:S01]  /*a0f0*/  FMUL R78, R78, R169.reuse ;  /* 0x000000a94e4e7220 */ /* 0x080fe20000400000 */
[----:B------:R-:W-:Y:S01]  /*a100*/  ISETP.GT.AND P0, PT, R3, 0x59, P0 ;  /* 0x000000590300780c */ /* 0x000fe20000704270 */
[----:B------:R-:W-:Y:S01]  /*a110*/  @P2 STG.E.U16 desc[UR36][R6.64+0xa2], R163 ;  /* 0x0000a2a306002986 */ /* 0x000fe2000c101524 */
[----:B------:R-:W-:Y:S01]  /*a120*/  SHF.L.U64.HI R21, R20, 0x8, R21 ;  /* 0x0000000814157819 */ /* 0x000fe20000010215 */
[-C--:B------:R-:W-:Y:S01]  /*a130*/  FMUL R80, R80, R169.reuse ;  /* 0x000000a950507220 */ /* 0x080fe20000400000 */
[----:B------:R-:W-:Y:S01]  /*a140*/  F2FP.BF16.F32.PACK_AB R72, RZ, R72 ;  /* 0x00000048ff48723e */ /* 0x000fe200000010ff */
[----:B------:R-:W-:Y:S01]  /*a150*/  @P3 STG.E.U16 desc[UR36][R4.64+0xb0], R164 ;  /* 0x0000b0a404003986 */ /* 0x000fe2000c101524 */
[----:B------:R-:W-:Y:S01]  /*a160*/  ISETP.GT.AND P3, PT, R12, 0x80, PT ;  /* 0x000000800c00780c */ /* 0x000fe20003f64270 */
[----:B------:R-:W-:Y:S01]  /*a170*/  FMUL R83, R83, R169 ;  /* 0x000000a953537220 */ /* 0x000fe20000400000 */
[----:B------:R-:W-:Y:S01]  /*a180*/  F2FP.BF16.F32.PACK_AB R167, RZ, R167 ;  /* 0x000000a7ffa7723e */ /* 0x000fe200000010ff */
[----:B------:R-:W-:Y:S01]  /*a190*/  @P1 STG.E.U16 desc[UR36][R4.64+0xb2], R165 ;  /* 0x0000b2a504001986 */ /* 0x000fe2000c101524 */
[----:B------:R-:W-:Y:S01]  /*a1a0*/  ISETP.GT.AND P2, PT, R3, RZ, P3 ;  /* 0x000000ff0300720c */ /* 0x000fe20001f44270 */
[-C--:B------:R-:W-:Y:S01]  /*a1b0*/  FMUL R85, R85, R169.reuse ;  /* 0x000000a955557220 */ /* 0x080fe20000400000 */
[----:B------:R-:W-:Y:S01]  /*a1c0*/  PRMT R11, R72, 0x7610, R11 ;  /* 0x00007610480b7816 */ /* 0x000fe2000000000b */
[----:B------:R-:W-:Y:S01]  /*a1d0*/  @P4 STG.E.U16 desc[UR36][R6.64+0xb0], R166 ;  /* 0x0000b0a606004986 */ /* 0x000fe2000c101524 */
[CC--:B------:R-:W-:Y:S01]  /*a1e0*/  IADD3 R8, P4, R13.reuse, R4.reuse, RZ ;  /* 0x000000040d087210 */ /* 0x0c0fe20007f9e0ff */
[-C--:B------:R-:W-:Y:S01]  /*a1f0*/  FMUL R86, R86, R169.reuse ;  /* 0x000000a956567220 */ /* 0x080fe20000400000 */
[----:B------:R-:W-:Y:S01]  /*a200*/  LOP3.LUT R15, R13, 0x2, RZ, 0xfc, !PT ;  /* 0x000000020d0f7812 */ /* 0x000fe200078efcff */
[----:B------:R-:W-:Y:S01]  /*a210*/  @P0 STG.E.U16 desc[UR36][R6.64+0xb2], R167 ;  /* 0x0000b2a706000986 */ /* 0x000fe2000c101524 */
[----:B------:R-:W-:Y:S01]  /*a220*/  ISETP.GT.AND P1, PT, R3, 0x1, P3 ;  /* 0x000000010300780c */ /* 0x000fe20001f24270 */
[--C-:B------:R-:W-:Y:S01]  /*a230*/  IMAD.X R9, R21, 0x1, R5.reuse, P4 ;  /* 0x0000000115097824 */ /* 0x100fe200020e0605 */
[----:B------:R-:W-:Y:S01]  /*a240*/  IADD3 R72, P0, R15, R4, RZ ;  /* 0x000000040f487210 */ /* 0x000fe20007f1e0ff */
[----:B------:R-:W-:Y:S01]  /*a250*/  FMUL R87, R87, R169 ;  /* 0x000000a957577220 */ /* 0x000fe20000400000 */
[----:B------:R-:W-:Y:S01]  /*a260*/  F2FP.BF16.F32.PACK_AB R10, RZ, R73 ;  /* 0x00000049ff0a723e */ /* 0x000fe200000010ff */
[-C--:B------:R-:W-:Y:S01]  /*a270*/  FMUL R88, R88, R169.reuse ;  /* 0x000000a958587220 */ /* 0x080fe20000400000 */
[----:B------:R0:W-:Y:S01]  /*a280*/  @P2 STG.E.U16 desc[UR36][R8.64], R11 ;  /* 0x0000000b08002986 */ /* 0x0001e2000c101524 */
[----:B------:R-:W-:Y:S01]  /*a290*/  ISETP.GT.AND P2, PT, R12, 0x88, PT ;  /* 0x000000880c00780c */ /* 0x000fe20003f44270 */
[----:B------:R-:W-:Y:S01]  /*a2a0*/  IMAD.X R73, R21, 0x1, R5, P0 ;  /* 0x0000000115497824 */ /* 0x000fe200000e0605 */
[----:B------:R-:W-:Y:S01]  /*a2b0*/  PRMT R18, R10, 0x7610, R18 ;  /* 0x000076100a127816 */ /* 0x000fe20000000012 */
[-C--:B------:R-:W-:Y:S01]  /*a2c0*/  FMUL R90, R90, R169.reuse ;  /* 0x000000a95a5a7220 */ /* 0x080fe20000400000 */
[----:B------:R-:W-:Y:S01]  /*a2d0*/  ISETP.GT.AND P4, PT, R3, RZ, P2 ;  /* 0x000000ff0300720c */ /* 0x000fe20001784270 */
[-C--:B------:R-:W-:Y:S01]  /*a2e0*/  FMUL R92, R92, R169.reuse ;  /* 0x000000a95c5c7220 */ /* 0x080fe20000400000 */
[----:B------:R-:W-:Y:S01]  /*a2f0*/  IADD3 R10, P5, R13, R6, RZ ;  /* 0x000000060d0a7210 */ /* 0x000fe20007fbe0ff */
[----:B------:R1:W-:Y:S01]  /*a300*/  @P1 STG.E.U16 desc[UR36][R72.64], R18 ;  /* 0x0000001248001986 */ /* 0x0003e2000c101524 */
[----:B------:R-:W-:Y:S01]  /*a310*/  F2FP.BF16.F32.PACK_AB R14, RZ, R74 ;  /* 0x0000004aff0e723e */ /* 0x000fe200000010ff */
[-C--:B------:R-:W-:Y:S01]  /*a320*/  FMUL R95, R95, R169.reuse ;  /* 0x000000a95f5f7220 */ /* 0x080fe20000400000 */
[----:B------:R-:W-:Y:S01]  /*a330*/  ISETP.GT.AND P1, PT, R3, 0x1, P2 ;  /* 0x000000010300780c */ /* 0x000fe20001724270 */
[--C-:B0-----:R-:W-:Y:S01]  /*a340*/  IMAD.X R11, R21, 0x1, R7.reuse, P5 ;  /* 0x00000001150b7824 */ /* 0x101fe200028e0607 */
[----:B------:R-:W-:Y:S01]  /*a350*/  PRMT R20, R14, 0x7610, R20 ;  /* 0x000076100e147816 */ /* 0x000fe20000000014 */
[-C--:B------:R-:W-:Y:S01]  /*a360*/  FMUL R14, R77, R169.reuse ;  /* 0x000000a94d0e7220 */ /* 0x080fe20000400000 */
[----:B------:R-:W-:Y:S01]  /*a370*/  LOP3.LUT R23, R13, 0x10, RZ, 0xfc, !PT ;  /* 0x000000100d177812 */ /* 0x000fe200078efcff */
[----:B------:R-:W-:Y:S01]  /*a380*/  FMUL R97, R97, R169 ;  /* 0x000000a961617220 */ /* 0x000fe20000400000 */
[----:B------:R-:W-:Y:S01]  /*a390*/  F2FP.BF16.F32.PACK_AB R75, RZ, R75 ;  /* 0x0000004bff4b723e */ /* 0x000fe200000010ff */
[----:B------:R0:W-:Y:S01]  /*a3a0*/  @P4 STG.E.U16 desc[UR36][R10.64], R20 ;  /* 0x000000140a004986 */ /* 0x0001e2000c101524 */
[----:B------:R-:W-:Y:S01]  /*a3b0*/  IADD3 R74, P5, R15, R6, RZ ;  /* 0x000000060f4a7210 */ /* 0x000fe20007fbe0ff */
[-C--:B------:R-:W-:Y:S01]  /*a3c0*/  FMUL R98, R98, R169.reuse ;  /* 0x000000a962627220 */ /* 0x080fe20000400000 */
[----:B-1----:R-:W-:Y:S01]  /*a3d0*/  F2FP.BF16.F32.PACK_AB R18, RZ, R76 ;  /* 0x0000004cff12723e */ /* 0x002fe200000010ff */
[-C--:B------:R-:W-:Y:S01]  /*a3e0*/  FMUL R99, R99, R169.reuse ;  /* 0x000000a963637220 */ /* 0x080fe20000400000 */
[----:B------:R-:W-:Y:S01]  /*a3f0*/  IADD3 R76, P4, R23, R4, RZ ;  /* 0x00000004174c7210 */ /* 0x000fe20007f9e0ff */
[-C--:B------:R-:W-:Y:S01]  /*a400*/  FMUL R100, R100, R169.reuse ;  /* 0x000000a964647220 */ /* 0x080fe20000400000 */
[----:B------:R-:W-:Y:S01]  /*a410*/  ISETP.GT.AND P0, PT, R3, 0x8, P3 ;  /* 0x000000080300780c */ /* 0x000fe20001f04270 */
[-C--:B------:R-:W-:Y:S01]  /*a420*/  FMUL R102, R102, R169.reuse ;  /* 0x000000a966667220 */ /* 0x080fe20000400000 */
[----:B------:R-:W-:Y:S01]  /*a430*/  PRMT R72, R75, 0x7610, R72 ;  /* 0x000076104b487816 */ /* 0x000fe20000000048 */
[----:B------:R-:W-:Y:S01]  /*a440*/  IMAD.X R75, R21, 0x1, R7, P5 ;  /* 0x00000001154b7824 */ /* 0x000fe200028e0607 */
[----:B------:R-:W-:Y:S01]  /*a450*/  LOP3.LUT R73, R13, 0x12, RZ, 0xfc, !PT ;  /* 0x000000120d497812 */ /* 0x000fe200078efcff */
[--C-:B------:R-:W-:Y:S01]  /*a460*/  IMAD.X R77, R21, 0x1, R5.reuse, P4 ;  /* 0x00000001154d7824 */ /* 0x100fe200020e0605 */
[----:B------:R-:W-:Y:S01]  /*a470*/  F2FP.BF16.F32.PACK_AB R14, RZ, R14 ;  /* 0x0000000eff0e723e */ /* 0x000fe200000010ff */
[-C--:B------:R-:W-:Y:S01]  /*a480*/  FMUL R104, R104, R169.reuse ;  /* 0x000000a968687220 */ /* 0x080fe20000400000 */
[----:B------:R-:W-:Y:S01]  /*a490*/  IADD3 R120, P4, R73, R4, RZ ;  /* 0x0000000449787210 */ /* 0x000fe20007f9e0ff */
[----:B------:R1:W-:Y:S01]  /*a4a0*/  @P1 STG.E.U16 desc[UR36][R74.64], R72 ;  /* 0x000000484a001986 */ /* 0x0003e2000c101524 */
[----:B------:R-:W-:Y:S01]  /*a4b0*/  ISETP.GT.AND P1, PT, R3, 0x9, P3 ;  /* 0x000000090300780c */ /* 0x000fe20001f24270 */
[-C--:B------:R-:W-:Y:S01]  /*a4c0*/  FMUL R107, R107, R169.reuse ;  /* 0x000000a96b6b7220 */ /* 0x080fe20000400000 */
[----:B0-----:R-:W-:Y:S01]  /*a4d0*/  F2FP.BF16.F32.PACK_AB R20, RZ, R80 ;  /* 0x00000050ff14723e */ /* 0x001fe200000010ff */
[----:B------:R-:W-:Y:S01]  /*a4e0*/  IMAD.X R121, R21, 0x1, R5, P4 ;  /* 0x0000000115797824 */ /* 0x000fe200020e0605 */
[----:B------:R-:W-:Y:S01]  /*a4f0*/  IADD3 R80, P5, R73, R6, RZ ;  /* 0x0000000649507210 */ /* 0x000fe20007fbe0ff */
[-C--:B------:R-:W-:Y:S01]  /*a500*/  FMUL R109, R109, R169.reuse ;  /* 0x000000a96d6d7220 */ /* 0x080fe20000400000 */
[-C--:B------:R-:W-:Y:S01]  /*a510*/  FMUL R110, R110, R169.reuse ;  /* 0x000000a96e6e7220 */ /* 0x080fe20000400000 */
[-C--:B------:R-:W-:Y:S01]  /*a520*/  FMUL R111, R111, R169.reuse ;  /* 0x000000a96f6f7220 */ /* 0x080fe20000400000 */
[-C--:B------:R-:W-:Y:S01]  /*a530*/  FMUL R112, R112, R169.reuse ;  /* 0x000000a970707220 */ /* 0x080fe20000400000 */
[-C--:B------:R-:W-:Y:S01]  /*a540*/  FMUL R114, R114, R169.reuse ;  /* 0x000000a972727220 */ /* 0x080fe20000400000 */
[-C--:B------:R-:W-:Y:S01]  /*a550*/  FMUL R116, R116, R169.reuse ;  /* 0x000000a974747220 */ /* 0x080fe20000400000 */
[----:B-1----:R-:W-:Y:S01]  /*a560*/  PRMT R75, R18, 0x7610, R75 ;  /* 0x00007610124b7816 */ /* 0x002fe2000000004b */
[-C--:B------:R-:W-:Y:S01]  /*a570*/  FMUL R117, R117, R169.reuse ;  /* 0x000000a975757220 */ /* 0x080fe20000400000 */
[----:B------:R-:W-:Y:S01]  /*a580*/  F2FP.BF16.F32.PACK_AB R18, RZ, R78 ;  /* 0x0000004eff12723e */ /* 0x000fe200000010ff */
[-C--:B------:R-:W-:Y:S01]  /*a590*/  FMUL R118, R118, R169.reuse ;  /* 0x000000a976767220 */ /* 0x080fe20000400000 */
[----:B------:R-:W-:Y:S01]  /*a5a0*/  IADD3 R78, P4, R23, R6, RZ ;  /* 0x00000006174e7210 */ /* 0x000fe20007f9e0ff */
[----:B------:R0:W-:Y:S01]  /*a5b0*/  @P0 STG.E.U16 desc[UR36][R76.64], R75 ;  /* 0x0000004b4c000986 */ /* 0x0001e2000c101524 */
[----:B------:R-:W-:Y:S01]  /*a5c0*/  ISETP.GT.AND P0, PT, R3, 0x8, P2 ;  /* 0x000000080300780c */ /* 0x000fe20001704270 */
[-C--:B------:R-:W-:Y:S01]  /*a5d0*/  FMUL R119, R119, R169.reuse ;  /* 0x000000a977777220 */ /* 0x080fe20000400000 */
[----:B------:R-:W-:Y:S01]  /*a5e0*/  PRMT R72, R14, 0x7610, R72 ;  /* 0x000076100e487816 */ /* 0x000fe20000000048 */
[-C--:B------:R-:W-:Y:S01]  /*a5f0*/  FMUL R14, R79, R169.reuse ;  /* 0x000000a94f0e7220 */ /* 0x080fe20000400000 */
[--C-:B------:R-:W-:Y:S01]  /*a600*/  IMAD.X R79, R21, 0x1, R7.reuse, P4 ;  /* 0x00000001154f7824 */ /* 0x100fe200020e0607 */
[----:B------:R-:W-:Y:S01]  /*a610*/  ISETP.GT.AND P4, PT, R3, 0x9, P2 ;  /* 0x000000090300780c */ /* 0x000fe20001784270 */
[-C--:B------:R-:W-:Y:S01]  /*a620*/  FMUL R24, R24, R169.reuse ;  /* 0x000000a918187220 */ /* 0x080fe20000400000 */
[----:B------:R-:W-:Y:S01]  /*a630*/  PRMT R74, R18, 0x7610, R74 ;  /* 0x00007610124a7816 */ /* 0x000fe2000000004a */
[----:B------:R1:W-:Y:S01]  /*a640*/  @P1 STG.E.U16 desc[UR36][R120.64], R72 ;  /* 0x0000004878001986 */ /* 0x0003e2000c101524 */
[----:B------:R-:W-:Y:S01]  /*a650*/  F2FP.BF16.F32.PACK_AB R18, RZ, R14 ;  /* 0x0000000eff12723e */ /* 0x000fe200000010ff */
[-C--:B------:R-:W-:Y:S01]  /*a660*/  FMUL R14, R81, R169.reuse ;  /* 0x000000a9510e7220 */ /* 0x080fe20000400000 */
[----:B0-----:R-:W-:Y:S01]  /*a670*/  LOP3.LUT R75, R13, 0x20, RZ, 0xfc, !PT ;  /* 0x000000200d4b7812 */ /* 0x001fe200078efcff */
[----:B------:R-:W-:Y:S01]  /*a680*/  IMAD.X R81, R21, 0x1, R7, P5 ;  /* 0x0000000115517824 */ /* 0x000fe200028e0607 */
[----:B------:R-:W-:Y:S01]  /*a690*/  ISETP.GT.AND P1, PT, R3, 0x10, P3 ;  /* 0x000000100300780c */ /* 0x000fe20001f24270 */
[----:B------:R0:W-:Y:S01]  /*a6a0*/  @P0 STG.E.U16 desc[UR36][R78.64], R74 ;  /* 0x0000004a4e000986 */ /* 0x0001e2000c101524 */
[----:B------:R-:W-:Y:S01]  /*a6b0*/  LOP3.LUT R77, R13, 0x22, RZ, 0xfc, !PT ;  /* 0x000000220d4d7812 */ /* 0x000fe200078efcff */
[-C--:B------:R-:W-:Y:S01]  /*a6c0*/  FMUL R26, R26, R169.reuse ;  /* 0x000000a91a1a7220 */ /* 0x080fe20000400000 */
[----:B------:R-:W-:Y:S01]  /*a6d0*/  ISETP.GT.AND P0, PT, R3, 0x11, P3 ;  /* 0x000000110300780c */ /* 0x000fe20001f04270 */
[----:B------:R2:W-:Y:S01]  /*a6e0*/  @P4 STG.E.U16 desc[UR36][R80.64], R18 ;  /* 0x0000001250004986 */ /* 0x0005e2000c101524 */
[----:B------:R-:W-:Y:S01]  /*a6f0*/  F2FP.BF16.F32.PACK_AB R14, RZ, R14 ;  /* 0x0000000eff0e723e */ /* 0x000fe200000010ff */
[-C--:B------:R-:W-:Y:S01]  /*a700*/  FMUL R32, R32, R169.reuse ;  /* 0x000000a920207220 */ /* 0x080fe20000400000 */
[----:B-1----:R-:W-:Y:S01]  /*a710*/  IADD3 R120, P5, R75, R4, RZ ;  /* 0x000000044b787210 */ /* 0x002fe20007fbe0ff */
[-C--:B------:R-:W-:Y:S01]  /*a720*/  FMUL R33, R33, R169.reuse ;  /* 0x000000a921217220 */ /* 0x080fe20000400000 */
[----:B------:R-:W-:Y:S01]  /*a730*/  PRMT R72, R14, 0x7610, R72 ;  /* 0x000076100e487816 */ /* 0x000fe20000000048 */
[-C--:B------:R-:W-:Y:S01]  /*a740*/  FMUL R14, R82, R169.reuse ;  /* 0x000000a9520e7220 */ /* 0x080fe20000400000 */
[----:B------:R-:W-:Y:S01]  /*a750*/  F2FP.BF16.F32.PACK_AB R116, RZ, R116 ;  /* 0x00000074ff74723e */ /* 0x000fe200000010ff */
[--C-:B------:R-:W-:Y:S01]  /*a760*/  IMAD.X R121, R21, 0x1, R5.reuse, P5 ;  /* 0x0000000115797824 */ /* 0x100fe200028e0605 */
[----:B0-----:R-:W-:Y:S01]  /*a770*/  IADD3 R78, P4, R77, R4, RZ ;  /* 0x000000044d4e7210 */ /* 0x001fe20007f9e0ff */
[-C--:B------:R-:W-:Y:S01]  /*a780*/  FMUL R34, R34, R169.reuse ;  /* 0x000000a922227220 */ /* 0x080fe20000400000 */
[----:B------:R-:W-:Y:S01]  /*a790*/  F2FP.BF16.F32.PACK_AB R14, RZ, R14 ;  /* 0x0000000eff0e723e */ /* 0x000fe200000010ff */
[-C--:B------:R-:W-:Y:S01]  /*a7a0*/  FMUL R35, R35, R169.reuse ;  /* 0x000000a923237220 */ /* 0x080fe20000400000 */
[----:B------:R0:W-:Y:S01]  /*a7b0*/  @P1 STG.E.U16 desc[UR36][R120.64], R20 ;  /* 0x0000001478001986 */ /* 0x0001e2000c101524 */
[----:B------:R-:W-:Y:S01]  /*a7c0*/  IMAD.X R79, R21, 0x1, R5, P4 ;  /* 0x00000001154f7824 */ /* 0x000fe200020e0605 */
[----:B------:R-:W-:Y:S01]  /*a7d0*/  ISETP.GT.AND P1, PT, R3, 0x10, P2 ;  /* 0x000000100300780c */ /* 0x000fe20001724270 */
[-C--:B------:R-:W-:Y:S01]  /*a7e0*/  FMUL R36, R36, R169.reuse ;  /* 0x000000a924247220 */ /* 0x080fe20000400000 */
[-C--:B------:R-:W-:Y:S01]  /*a7f0*/  IADD3 R82, P4, R75, R6.reuse, RZ ;  /* 0x000000064b527210 */ /* 0x080fe20007f9e0ff */
[-C--:B------:R-:W-:Y:S01]  /*a800*/  FMUL R37, R37, R169.reuse ;  /* 0x000000a925257220 */ /* 0x080fe20000400000 */
[----:B------:R1:W-:Y:S01]  /*a810*/  @P0 STG.E.U16 desc[UR36][R78.64], R72 ;  /* 0x000000484e000986 */ /* 0x0003e2000c101524 */
[----:B------:R-:W-:Y:S01]  /*a820*/  ISETP.GT.AND P0, PT, R3, 0x11, P2 ;  /* 0x000000110300780c */ /* 0x000fe20001704270 */
[----:B------:R-:W-:Y:S01]  /*a830*/  FMUL R38, R38, R169 ;  /* 0x000000a926267220 */ /* 0x000fe20000400000 */
[----:B--2---:R-:W-:Y:S01]  /*a840*/  F2FP.BF16.F32.PACK_AB R18, RZ, R83 ;  /* 0x00000053ff12723e */ /* 0x004fe200000010ff */
[--C-:B------:R-:W-:Y:S01]  /*a850*/  IMAD.X R83, R21, 0x1, R7.reuse, P4 ;  /* 0x0000000115537824 */ /* 0x100fe200020e0607 */
[----:B------:R-:W-:Y:S01]  /*a860*/  LOP3.LUT R81, R13, 0x32, RZ, 0xfc, !PT ;  /* 0x000000320d517812 */ /* 0x000fe200078efcff */
[-C--:B------:R-:W-:Y:S01]  /*a870*/  FMUL R39, R39, R169.reuse ;  /* 0x000000a927277220 */ /* 0x080fe20000400000 */
[----:B0-----:R-:W-:Y:S01]  /*a880*/  IADD3 R120, P5, R77, R6, RZ ;  /* 0x000000064d787210 */ /* 0x001fe20007fbe0ff */
[-C--:B------:R-:W-:Y:S01]  /*a890*/  FMUL R40, R40, R169.reuse ;  /* 0x000000a928287220 */ /* 0x080fe20000400000 */
[----:B------:R-:W-:Y:S01]  /*a8a0*/  PRMT R20, R14, 0x7610, R20 ;  /* 0x000076100e147816 */ /* 0x000fe20000000014 */
[-C--:B------:R-:W-:Y:S01]  /*a8b0*/  FMUL R14, R84, R169.reuse ;  /* 0x000000a9540e7220 */ /* 0x080fe20000400000 */
[----:B------:R-:W-:Y:S01]  /*a8c0*/  PRMT R74, R18, 0x7610, R74 ;  /* 0x00007610124a7816 */ /* 0x000fe2000000004a */
[----:B------:R-:W-:Y:S01]  /*a8d0*/  IMAD.X R121, R21, 0x1, R7, P5 ;  /* 0x0000000115797824 */ /* 0x000fe200028e0607 */
[----:B-1----:R-:W-:Y:S01]  /*a8e0*/  LOP3.LUT R79, R13, 0x30, RZ, 0xfc, !PT ;  /* 0x000000300d4f7812 */ /* 0x002fe200078efcff */
[----:B------:R0:W-:Y:S01]  /*a8f0*/  @P1 STG.E.U16 desc[UR36][R82.64], R20 ;  /* 0x0000001452001986 */ /* 0x0001e2000c101524 */
[----:B------:R-:W-:Y:S01]  /*a900*/  ISETP.GT.AND P1, PT, R3, 0x18, P3 ;  /* 0x000000180300780c */ /* 0x000fe20001f24270 */
[-C--:B------:R-:W-:Y:S01]  /*a910*/  FMUL R41, R41, R169.reuse ;  /* 0x000000a929297220 */ /* 0x080fe20000400000 */
[----:B------:R-:W-:Y:S01]  /*a920*/  IADD3 R84, P4, R79, R4, RZ ;  /* 0x000000044f547210 */ /* 0x000fe20007f9e0ff */
[----:B------:R1:W-:Y:S01]  /*a930*/  @P0 STG.E.U16 desc[UR36][R120.64], R74 ;  /* 0x0000004a78000986 */ /* 0x0003e2000c101524 */
[----:B------:R-:W-:Y:S01]  /*a940*/  ISETP.GT.AND P0, PT, R3, 0x19, P3 ;  /* 0x000000190300780c */ /* 0x000fe20001f04270 */
[-C--:B------:R-:W-:Y:S01]  /*a950*/  FMUL R42, R42, R169.reuse ;  /* 0x000000a92a2a7220 */ /* 0x080fe20000400000 */
[----:B------:R-:W-:Y:S01]  /*a960*/  F2FP.BF16.F32.PACK_AB R14, RZ, R14 ;  /* 0x0000000eff0e723e */ /* 0x000fe200000010ff */
[----:B------:R-:W-:Y:S01]  /*a970*/  FMUL R43, R43, R169 ;  /* 0x000000a92b2b7220 */ /* 0x000fe20000400000 */
[----:B------:R-:W-:Y:S01]  /*a980*/  F2FP.BF16.F32.PACK_AB R18, RZ, R85 ;  /* 0x00000055ff12723e */ /* 0x000fe200000010ff */
[--C-:B------:R-:W-:Y:S01]  /*a990*/  IMAD.X R85, R21, 0x1, R5.reuse, P4 ;  /* 0x0000000115557824 */ /* 0x100fe200020e0605 */
[----:B------:R-:W-:Y:S01]  /*a9a0*/  ISETP.GT.AND P4, PT, R3, 0x18, P2 ;  /* 0x000000180300780c */ /* 0x000fe20001784270 */
[-C--:B------:R-:W-:Y:S01]  /*a9b0*/  FMUL R44, R44, R169.reuse ;  /* 0x000000a92c2c7220 */ /* 0x080fe20000400000 */
[----:B0-----:R-:W-:Y:S01]  /*a9c0*/  IADD3 R82, P5, R81, R4, RZ ;  /* 0x0000000451527210 */ /* 0x001fe20007fbe0ff */
[-C--:B------:R-:W-:Y:S01]  /*a9d0*/  FMUL R45, R45, R169.reuse ;  /* 0x000000a92d2d7220 */ /* 0x080fe20000400000 */
[----:B------:R-:W-:Y:S01]  /*a9e0*/  PRMT R20, R14, 0x7610, R20 ;  /* 0x000076100e147816 */ /* 0x000fe20000000014 */
[-C--:B------:R-:W-:Y:S01]  /*a9f0*/  FMUL R46, R46, R169.reuse ;  /* 0x000000a92e2e7220 */ /* 0x080fe20000400000 */
[----:B------:R-:W-:Y:S01]  /*aa00*/  F2FP.BF16.F32.PACK_AB R14, RZ, R86 ;  /* 0x00000056ff0e723e */ /* 0x000fe200000010ff */
[----:B------:R-:W-:Y:S01]  /*aa10*/  IMAD.X R83, R21, 0x1, R5, P5 ;  /* 0x0000000115537824 */ /* 0x000fe200028e0605 */
[-C--:B------:R-:W-:Y:S01]  /*aa20*/  IADD3 R86, P5, R79, R6.reuse, RZ ;  /* 0x000000064f567210 */ /* 0x080fe20007fbe0ff */
[----:B------:R0:W-:Y:S01]  /*aa30*/  @P1 STG.E.U16 desc[UR36][R84.64], R20 ;  /* 0x0000001454001986 */ /* 0x0001e2000c101524 */
[----:B------:R-:W-:Y:S01]  /*aa40*/  PRMT R72, R18, 0x7610, R72 ;  /* 0x0000761012487816 */ /* 0x000fe20000000048 */
[----:B------:R-:W-:Y:S01]  /*aa50*/  FMUL R47, R47, R169 ;  /* 0x000000a92f2f7220 */ /* 0x000fe20000400000 */
[----:B------:R-:W-:Y:S01]  /*aa60*/  F2FP.BF16.F32.PACK_AB R18, RZ, R87 ;  /* 0x00000057ff12723e */ /* 0x000fe200000010ff */
[--C-:B------:R-:W-:Y:S01]  /*aa70*/  IMAD.X R87, R21, 0x1, R7.reuse, P5 ;  /* 0x0000000115577824 */ /* 0x100fe200028e0607 */
[C---:B------:R-:W-:Y:S01]  /*aa80*/  ISETP.GT.AND P1, PT, R3.reuse, 0x19, P2 ;  /* 0x000000190300780c */ /* 0x040fe20001724270 */
[----:B------:R2:W-:Y:S01]  /*aa90*/  @P0 STG.E.U16 desc[UR36][R82.64], R72 ;  /* 0x0000004852000986 */ /* 0x0005e2000c101524 */
[----:B------:R-:W-:Y:S01]  /*aaa0*/  ISETP.GT.AND P0, PT, R3, 0x20, P3 ;  /* 0x000000200300780c */ /* 0x000fe20001f04270 */
[-C--:B------:R-:W-:Y:S01]  /*aab0*/  FMUL R48, R48, R169.reuse ;  /* 0x000000a930307220 */ /* 0x080fe20000400000 */
[----:B-1----:R-:W-:Y:S01]  /*aac0*/  IADD3 R120, P5, R81, R6, RZ ;  /* 0x0000000651787210 */ /* 0x002fe20007fbe0ff */
[----:B------:R-:W-:Y:S01]  /*aad0*/  FMUL R49, R49, R169 ;  /* 0x000000a931317220 */ /* 0x000fe20000400000 */
[----:B------:R-:W-:Y:S01]  /*aae0*/  F2FP.BF16.F32.PACK_AB R117, RZ, R117 ;  /* 0x00000075ff75723e */ /* 0x000fe200000010ff */
[-C--:B------:R-:W-:Y:S01]  /*aaf0*/  FMUL R50, R50, R169.reuse ;  /* 0x000000a932327220 */ /* 0x080fe20000400000 */
[----:B0-----:R-:W-:Y:S01]  /*ab00*/  PRMT R20, R14, 0x7610, R20 ;  /* 0x000076100e147816 */ /* 0x001fe20000000014 */
[-C--:B------:R-:W-:Y:S01]  /*ab10*/  FMUL R14, R89, R169.reuse ;  /* 0x000000a9590e7220 */ /* 0x080fe20000400000 */
[----:B------:R-:W-:Y:S01]  /*ab20*/  LOP3.LUT R85, R13, 0x42, RZ, 0xfc, !PT ;  /* 0x000000420d557812 */ /* 0x000fe200078efcff */
[----:B------:R-:W-:Y:S01]  /*ab30*/  IMAD.X R121, R21, 0x1, R7, P5 ;  /* 0x0000000115797824 */ /* 0x000fe200028e0607 */
[----:B------:R-:W-:Y:S01]  /*ab40*/  F2FP.BF16.F32.PACK_AB R118, RZ, R118 ;  /* 0x00000076ff76723e */ /* 0x000fe200000010ff */
[----:B------:R-:W-:Y:S01]  /*ab50*/  @P4 STG.E.U16 desc[UR36][R86.64], R20 ;  /* 0x0000001456004986 */ /* 0x000fe2000c101524 */
[----:B--2---:R-:W-:Y:S01]  /*ab60*/  LOP3.LUT R83, R13, 0x40, RZ, 0xfc, !PT ;  /* 0x000000400d537812 */ /* 0x004fe200078efcff */
[-C--:B------:R-:W-:Y:S01]  /*ab70*/  FMUL R51, R51, R169.reuse ;  /* 0x000000a933337220 */ /* 0x080fe20000400000 */
[----:B------:R-:W-:Y:S01]  /*ab80*/  PRMT R72, R18, 0x7610, R72 ;  /* 0x0000761012487816 */ /* 0x000fe20000000048 */
[-C--:B------:R-:W-:Y:S01]  /*ab90*/  FMUL R52, R52, R169.reuse ;  /* 0x000000a934347220 */ /* 0x080fe20000400000 */
[----:B------:R-:W-:Y:S01]  /*aba0*/  F2FP.BF16.F32.PACK_AB R18, RZ, R88 ;  /* 0x00000058ff12723e */ /* 0x000fe200000010ff */
[-C--:B------:R-:W-:Y:S01]  /*abb0*/  FMUL R53, R53, R169.reuse ;  /* 0x000000a935357220 */ /* 0x080fe20000400000 */
[----:B------:R-:W-:Y:S01]  /*abc0*/  IADD3 R88, P4, R83, R4, RZ ;  /* 0x0000000453587210 */ /* 0x000fe20007f9e0ff */
[----:B------:R0:W-:Y:S01]  /*abd0*/  @P1 STG.E.U16 desc[UR36][R120.64], R72 ;  /* 0x0000004878001986 */ /* 0x0001e2000c101524 */
[----:B------:R-:W-:Y:S01]  /*abe0*/  PRMT R74, R18, 0x7610, R74 ;  /* 0x00007610124a7816 */ /* 0x000fe2000000004a */
[-C--:B------:R-:W-:Y:S01]  /*abf0*/  FMUL R54, R54, R169.reuse ;  /* 0x000000a936367220 */ /* 0x080fe20000400000 */
[----:B------:R-:W-:Y:S01]  /*ac00*/  F2FP.BF16.F32.PACK_AB R14, RZ, R14 ;  /* 0x0000000eff0e723e */ /* 0x000fe200000010ff */
[--C-:B------:R-:W-:Y:S01]  /*ac10*/  IMAD.X R89, R21, 0x1, R5.reuse, P4 ;  /* 0x0000000115597824 */ /* 0x100fe200020e0605 */
[----:B------:R-:W-:Y:S01]  /*ac20*/  IADD3 R122, P4, R85, R4, RZ ;  /* 0x00000004557a7210 */ /* 0x000fe20007f9e0ff */
[-C--:B------:R-:W-:Y:S01]  /*ac30*/  FMUL R55, R55, R169.reuse ;  /* 0x000000a937377220 */ /* 0x080fe20000400000 */
[----:B------:R-:W-:Y:S01]  /*ac40*/  F2FP.BF16.F32.PACK_AB R18, RZ, R90 ;  /* 0x0000005aff12723e */ /* 0x000fe200000010ff */
[-C--:B------:R-:W-:Y:S01]  /*ac50*/  FMUL R56, R56, R169.reuse ;  /* 0x000000a938387220 */ /* 0x080fe20000400000 */
[----:B------:R-:W-:Y:S01]  /*ac60*/  ISETP.GT.AND P1, PT, R3, 0x21, P3 ;  /* 0x000000210300780c */ /* 0x000fe20001f24270 */
[----:B------:R-:W-:Y:S01]  /*ac70*/  IMAD.X R123, R21, 0x1, R5, P4 ;  /* 0x00000001157b7824 */ /* 0x000fe200020e0605 */
[----:B------:R-:W-:Y:S01]  /*ac80*/  IADD3 R90, P4, R83, R6, RZ ;  /* 0x00000006535a7210 */ /* 0x000fe20007f9e0ff */
[----:B------:R1:W-:Y:S01]  /*ac90*/  @P0 STG.E.U16 desc[UR36][R88.64], R74 ;  /* 0x0000004a58000986 */ /* 0x0003e2000c101524 */
[----:B------:R-:W-:Y:S01]  /*aca0*/  ISETP.GT.AND P0, PT, R3, 0x20, P2 ;  /* 0x000000200300780c */ /* 0x000fe20001704270 */
[-C--:B------:R-:W-:Y:S01]  /*acb0*/  FMUL R57, R57, R169.reuse ;  /* 0x000000a939397220 */ /* 0x080fe20000400000 */
[----:B0-----:R-:W-:Y:S01]  /*acc0*/  PRMT R72, R14, 0x7610, R72 ;  /* 0x000076100e487816 */ /* 0x001fe20000000048 */
[-C--:B------:R-:W-:Y:S01]  /*acd0*/  FMUL R14, R91, R169.reuse ;  /* 0x000000a95b0e7220 */ /* 0x080fe20000400000 */
[--C-:B------:R-:W-:Y:S01]  /*ace0*/  IMAD.X R91, R21, 0x1, R7.reuse, P4 ;  /* 0x00000001155b7824 */ /* 0x100fe200020e0607 */
[----:B------:R-:W-:Y:S01]  /*acf0*/  ISETP.GT.AND P4, PT, R3, 0x21, P2 ;  /* 0x000000210300780c */ /* 0x000fe20001784270 */
        /* <DEDUP_REMOVED lines=8> */
[-C--:B------:R-:W-:Y:S01]  /*ad80*/  FMUL R14, R93, R169.reuse ;  /* 0x000000a95d0e7220 */ /* 0x080fe20000400000 */
[----:B------:R-:W-:Y:S01]  /*ad90*/  LOP3.LUT R87, R13, 0x50, RZ, 0xfc, !PT ;  /* 0x000000500d577812 */ /* 0x000fe200078efcff */
[----:B------:R-:W-:Y:S01]  /*ada0*/  IMAD.X R93, R21, 0x1, R7, P5 ;  /* 0x00000001155d7824 */ /* 0x000fe200028e0607 */
[----:B------:R-:W-:Y:S01]  /*adb0*/  ISETP.GT.AND P1, PT, R3, 0x28, P3 ;  /* 0x000000280300780c */ /* 0x000fe20001f24270 */
[----:B------:R2:W-:Y:S01]  /*adc0*/  @P0 STG.E.U16 desc[UR36][R90.64], R76 ;  /* 0x0000004c5a000986 */ /* 0x0005e2000c101524 */
[----:B-1----:R-:W-:Y:S01]  /*add0*/  LOP3.LUT R89, R13, 0x52, RZ, 0xfc, !PT ;  /* 0x000000520d597812 */ /* 0x002fe200078efcff */
[-C--:B------:R-:W-:Y:S01]  /*ade0*/  FMUL R61, R61, R169.reuse ;  /* 0x000000a93d3d7220 */ /* 0x080fe20000400000 */
[----:B------:R-:W-:Y:S01]  /*adf0*/  ISETP.GT.AND P0, PT, R3, 0x29, P3 ;  /* 0x000000290300780c */ /* 0x000fe20001f04270 */
[----:B------:R1:W-:Y:S01]  /*ae00*/  @P4 STG.E.U16 desc[UR36][R92.64], R18 ;  /* 0x000000125c004986 */ /* 0x0003e2000c101524 */
[----:B------:R-:W-:Y:S01]  /*ae10*/  IADD3 R120, P5, R87, R4, RZ ;  /* 0x0000000457787210 */ /* 0x000fe20007fbe0ff */
[-C--:B------:R-:W-:Y:S01]  /*ae20*/  FMUL R62, R62, R169.reuse ;  /* 0x000000a93e3e7220 */ /* 0x080fe20000400000 */
[----:B------:R-:W-:Y:S01]  /*ae30*/  F2FP.BF16.F32.PACK_AB R14, RZ, R14 ;  /* 0x0000000eff0e723e */ /* 0x000fe200000010ff */
[----:B------:R-:W-:Y:S01]  /*ae40*/  FMUL R63, R63, R169 ;  /* 0x000000a93f3f7220 */ /* 0x000fe20000400000 */
[----:B------:R-:W-:Y:S01]  /*ae50*/  F2FP.BF16.F32.PACK_AB R119, RZ, R119 ;  /* 0x00000077ff77723e */ /* 0x000fe200000010ff */
[--C-:B------:R-:W-:Y:S01]  /*ae60*/  IMAD.X R121, R21, 0x1, R5.reuse, P5 ;  /* 0x0000000115797824 */ /* 0x100fe200028e0605 */
[----:B0-----:R-:W-:Y:S01]  /*ae70*/  PRMT R72, R14, 0x7610, R72 ;  /* 0x000076100e487816 */ /* 0x001fe20000000048 */
[-C--:B------:R-:W-:Y:S01]  /*ae80*/  FMUL R14, R94, R169.reuse ;  /* 0x000000a95e0e7220 */ /* 0x080fe20000400000 */
[----:B--2---:R-:W-:Y:S01]  /*ae90*/  IADD3 R90, P4, R89, R4, RZ ;  /* 0x00000004595a7210 */ /* 0x004fe20007f9e0ff */
[-C--:B------:R-:W-:Y:S01]  /*aea0*/  FMUL R64, R64, R169.reuse ;  /* 0x000000a940407220 */ /* 0x080fe20000400000 */
[----:B------:R0:W-:Y:S01]  /*aeb0*/  @P1 STG.E.U16 desc[UR36][R120.64], R20 ;  /* 0x0000001478001986 */ /* 0x0001e2000c101524 */
[----:B------:R-:W-:Y:S01]  /*aec0*/  ISETP.GT.AND P1, PT, R3, 0x28, P2 ;  /* 0x000000280300780c */ /* 0x000fe20001724270 */
[-C--:B------:R-:W-:Y:S01]  /*aed0*/  FMUL R65, R65, R169.reuse ;  /* 0x000000a941417220 */ /* 0x080fe20000400000 */
[----:B------:R-:W-:Y:S01]  /*aee0*/  IMAD.X R91, R21, 0x1, R5, P4 ;  /* 0x00000001155b7824 */ /* 0x000fe200020e0605 */
[----:B------:R-:W-:Y:S01]  /*aef0*/  IADD3 R94, P4, R87, R6, RZ ;  /* 0x00000006575e7210 */ /* 0x000fe20007f9e0ff */
[-C--:B------:R-:W-:Y:S01]  /*af00*/  FMUL R66, R66, R169.reuse ;  /* 0x000000a942427220 */ /* 0x080fe20000400000 */
[----:B------:R-:W-:Y:S01]  /*af10*/  F2FP.BF16.F32.PACK_AB R14, RZ, R14 ;  /* 0x0000000eff0e723e */ /* 0x000fe200000010ff */
[-C--:B------:R-:W-:Y:S01]  /*af20*/  FMUL R67, R67, R169.reuse ;  /* 0x000000a943437220 */ /* 0x080fe20000400000 */
[----:B------:R2:W-:Y:S01]  /*af30*/  @P0 STG.E.U16 desc[UR36][R90.64], R72 ;  /* 0x000000485a000986 */ /* 0x0005e2000c101524 */
[----:B------:R-:W-:Y:S01]  /*af40*/  ISETP.GT.AND P0, PT, R3, 0x29, P2 ;  /* 0x000000290300780c */ /* 0x000fe20001704270 */
[----:B------:R-:W-:Y:S01]  /*af50*/  FMUL R68, R68, R169 ;  /* 0x000000a944447220 */ /* 0x000fe20000400000 */
[----:B-1----:R-:W-:Y:S01]  /*af60*/  F2FP.BF16.F32.PACK_AB R18, RZ, R95 ;  /* 0x0000005fff12723e */ /* 0x002fe200000010ff */
[--C-:B------:R-:W-:Y:S01]  /*af70*/  IMAD.X R95, R21, 0x1, R7.reuse, P4 ;  /* 0x00000001155f7824 */ /* 0x100fe200020e0607 */
[----:B0-----:R-:W-:Y:S01]  /*af80*/  IADD3 R120, P5, R89, R6, RZ ;  /* 0x0000000659787210 */ /* 0x001fe20007fbe0ff */
[-C--:B------:R-:W-:Y:S01]  /*af90*/  FMUL R69, R69, R169.reuse ;  /* 0x000000a945457220 */ /* 0x080fe20000400000 */
[----:B------:R-:W-:Y:S01]  /*afa0*/  PRMT R20, R14, 0x7610, R20 ;  /* 0x000076100e147816 */ /* 0x000fe20000000014 */
[-C--:B------:R-:W-:Y:S01]  /*afb0*/  FMUL R14, R96, R169.reuse ;  /* 0x000000a9600e7220 */ /* 0x080fe20000400000 */
[----:B------:R-:W-:Y:S01]  /*afc0*/  PRMT R74, R18, 0x7610, R74 ;  /* 0x00007610124a7816 */ /* 0x000fe2000000004a */
[----:B------:R-:W-:Y:S01]  /*afd0*/  IMAD.X R121, R21, 0x1, R7, P5 ;  /* 0x0000000115797824 */ /* 0x000fe200028e0607 */
[C---:B------:R-:W-:Y:S01]  /*afe0*/  LOP3.LUT R93, R13.reuse, 0x62, RZ, 0xfc, !PT ;  /* 0x000000620d5d7812 */ /* 0x040fe200078efcff */
[----:B------:R0:W-:Y:S01]  /*aff0*/  @P1 STG.E.U16 desc[UR36][R94.64], R20 ;  /* 0x000000145e001986 */ /* 0x0001e2000c101524 */
[----:B--2---:R-:W-:Y:S01]  /*b000*/  LOP3.LUT R91, R13, 0x60, RZ, 0xfc, !PT ;  /* 0x000000600d5b7812 */ /* 0x004fe200078efcff */
[-C--:B------:R-:W-:Y:S01]  /*b010*/  FMUL R70, R70, R169.reuse ;  /* 0x000000a946467220 */ /* 0x080fe20000400000 */
[----:B------:R-:W-:Y:S01]  /*b020*/  ISETP.GT.AND P1, PT, R3, 0x30, P3 ;  /* 0x000000300300780c */ /* 0x000fe20001f24270 */
[----:B------:R1:W-:Y:S01]  /*b030*/  @P0 STG.E.U16 desc[UR36][R120.64], R74 ;  /* 0x0000004a78000986 */ /* 0x0003e2000c101524 */
[----:B------:R-:W-:Y:S01]  /*b040*/  IADD3 R96, P4, R91, R4, RZ ;  /* 0x000000045b607210 */ /* 0x000fe20007f9e0ff */
[----:B------:R-:W-:Y:S01]  /*b050*/  FMUL R71, R71, R169 ;  /* 0x000000a947477220 */ /* 0x000fe20000400000 */
[----:B------:R-:W-:-:S02]  /*b060*/  ISETP.GT.AND P0, PT, R3, 0x31, P3 ;  /* 0x000000310300780c */ /* 0x000fc40001f04270 */
[----:B------:R-:W-:Y:S02]  /*b070*/  F2FP.BF16.F32.PACK_AB R14, RZ, R14 ;  /* 0x0000000eff0e723e */ /* 0x000fe400000010ff */
[----:B------:R-:W-:Y:S01]  /*b080*/  F2FP.BF16.F32.PACK_AB R18, RZ, R97 ;  /* 0x00000061ff12723e */ /* 0x000fe200000010ff */
[--C-:B------:R-:W-:Y:S01]  /*b090*/  IMAD.X R97, R21, 0x1, R5.reuse, P4 ;  /* 0x0000000115617824 */ /* 0x100fe200020e0605 */
[----:B0-----:R-:W-:Y:S02]  /*b0a0*/  IADD3 R94, P5, R93, R4, RZ ;  /* 0x000000045d5e7210 */ /* 0x001fe40007fbe0ff */
[----:B------:R-:W-:Y:S02]  /*b0b0*/  ISETP.GT.AND P4, PT, R3, 0x30, P2 ;  /* 0x000000300300780c */ /* 0x000fe40001784270 */
[----:B------:R-:W-:Y:S01]  /*b0c0*/  PRMT R20, R14, 0x7610, R20 ;  /* 0x000076100e147816 */ /* 0x000fe20000000014 */
[----:B------:R-:W-:Y:S01]  /*b0d0*/  IMAD.X R95, R21, 0x1, R5, P5 ;  /* 0x00000001155f7824 */ /* 0x000fe200028e0605 */
[----:B------:R-:W-:-:S02]  /*b0e0*/  F2FP.BF16.F32.PACK_AB R14, RZ, R98 ;  /* 0x00000062ff0e723e */ /* 0x000fc400000010ff */
[-C--:B------:R-:W-:Y:S01]  /*b0f0*/  IADD3 R98, P5, R91, R6.reuse, RZ ;  /* 0x000000065b627210 */ /* 0x080fe20007fbe0ff */
[----:B------:R0:W-:Y:S01]  /*b100*/  @P1 STG.E.U16 desc[UR36][R96.64], R20 ;  /* 0x0000001460001986 */ /* 0x0001e2000c101524 */
[----:B------:R-:W-:Y:S02]  /*b110*/  PRMT R72, R18, 0x7610, R72 ;  /* 0x0000761012487816 */ /* 0x000fe40000000048 */
[----:B------:R-:W-:Y:S01]  /*b120*/  F2FP.BF16.F32.PACK_AB R18, RZ, R99 ;  /* 0x00000063ff12723e */ /* 0x000fe200000010ff */
[----:B------:R-:W-:Y:S01]  /*b130*/  IMAD.X R99, R21, 0x1, R7, P5 ;  /* 0x0000000115637824 */ /* 0x000fe200028e0607 */
[C---:B------:R-:W-:Y:S01]  /*b140*/  ISETP.GT.AND P1, PT, R3.reuse, 0x31, P2 ;  /* 0x000000310300780c */ /* 0x040fe20001724270 */
[----:B------:R2:W-:Y:S01]  /*b150*/  @P0 STG.E.U16 desc[UR36][R94.64], R72 ;  /* 0x000000485e000986 */ /* 0x0005e2000c101524 */
[----:B------:R-:W-:Y:S02]  /*b160*/  ISETP.GT.AND P0, PT, R3, 0x38, P3 ;  /* 0x000000380300780c */ /* 0x000fe40001f04270 */
[----:B-1----:R-:W-:-:S02]  /*b170*/  IADD3 R120, P5, R93, R6, RZ ;  /* 0x000000065d787210 */ /* 0x002fc40007fbe0ff */
[----:B------:R-:W-:Y:S02]  /*b180*/  F2FP.BF16.F32.PACK_AB R24, RZ, R24 ;  /* 0x00000018ff18723e */ /* 0x000fe400000010ff */
[----:B0-----:R-:W-:Y:S01]  /*b190*/  PRMT R20, R14, 0x7610, R20 ;  /* 0x000076100e147816 */ /* 0x001fe20000000014 */
[----:B------:R-:W-:Y:S01]  /*b1a0*/  FMUL R14, R101, R169 ;  /* 0x000000a9650e7220 */ /* 0x000fe20000400000 */
[----:B------:R-:W-:Y:S01]  /*b1b0*/  LOP3.LUT R97, R13, 0x72, RZ, 0xfc, !PT ;  /* 0x000000720d617812 */ /* 0x000fe200078efcff */
[----:B------:R-:W-:Y:S01]  /*b1c0*/  IMAD.X R121, R21, 0x1, R7, P5 ;  /* 0x0000000115797824 */ /* 0x000fe200028e0607 */
[----:B------:R-:W-:Y:S01]  /*b1d0*/  F2FP.BF16.F32.PACK_AB R26, RZ, R26 ;  /* 0x0000001aff1a723e */ /* 0x000fe200000010ff */
[----:B------:R-:W-:Y:S01]  /*b1e0*/  @P4 STG.E.U16 desc[UR36][R98.64], R20 ;  /* 0x0000001462004986 */ /* 0x000fe2000c101524 */
[----:B--2---:R-:W-:Y:S02]  /*b1f0*/  LOP3.LUT R95, R13, 0x70, RZ, 0xfc, !PT ;  /* 0x000000700d5f7812 */ /* 0x004fe400078efcff */
[----:B------:R-:W-:-:S02]  /*b200*/  PRMT R72, R18, 0x7610, R72 ;  /* 0x0000761012487816 */ /* 0x000fc40000000048 */
[----:B------:R-:W-:Y:S02]  /*b210*/  F2FP.BF16.F32.PACK_AB R18, RZ, R100 ;  /* 0x00000064ff12723e */ /* 0x000fe400000010ff */
[----:B------:R-:W-:Y:S01]  /*b220*/  IADD3 R100, P4, R95, R4, RZ ;  /* 0x000000045f647210 */ /* 0x000fe20007f9e0ff */
[----:B------:R0:W-:Y:S01]  /*b230*/  @P1 STG.E.U16 desc[UR36][R120.64], R72 ;  /* 0x0000004878001986 */ /* 0x0001e2000c101524 */
[----:B------:R-:W-:Y:S02]  /*b240*/  PRMT R74, R18, 0x7610, R74 ;  /* 0x00007610124a7816 */ /* 0x000fe4000000004a */
[----:B------:R-:W-:Y:S01]  /*b250*/  F2FP.BF16.F32.PACK_AB R14, RZ, R14 ;  /* 0x0000000eff0e723e */ /* 0x000fe200000010ff */
[----:B------:R-:W-:Y:S01]  /*b260*/  IMAD.X R101, R21, 0x1, R5, P4 ;  /* 0x0000000115657824 */ /* 0x000fe200020e0605 */
[----:B------:R-:W-:Y:S02]  /*b270*/  IADD3 R122, P4, R97, R4, RZ ;  /* 0x00000004617a7210 */ /* 0x000fe40007f9e0ff */
[----:B------:R-:W-:-:S02]  /*b280*/  F2FP.BF16.F32.PACK_AB R18, RZ, R102 ;  /* 0x00000066ff12723e */ /* 0x000fc400000010ff */
[----:B------:R-:W-:Y:S01]  /*b290*/  ISETP.GT.AND P1, PT, R3, 0x39, P3 ;  /* 0x000000390300780c */ /* 0x000fe20001f24270 */
[----:B------:R-:W-:Y:S01]  /*b2a0*/  IMAD.X R123, R21, 0x1, R5, P4 ;  /* 0x00000001157b7824 */ /* 0x000fe200020e0605 */
[----:B------:R-:W-:Y:S01]  /*b2b0*/  IADD3 R102, P4, R95, R6, RZ ;  /* 0x000000065f667210 */ /* 0x000fe20007f9e0ff */
[----:B------:R1:W-:Y:S01]  /*b2c0*/  @P0 STG.E.U16 desc[UR36][R100.64], R74 ;  /* 0x0000004a64000986 */ /* 0x0003e2000c101524 */
[----:B------:R-:W-:Y:S02]  /*b2d0*/  ISETP.GT.AND P0, PT, R3, 0x38, P2 ;  /* 0x000000380300780c */ /* 0x000fe40001704270 */
[----:B0-----:R-:W-:Y:S01]  /*b2e0*/  PRMT R72, R14, 0x7610, R72 ;  /* 0x000076100e487816 */ /* 0x001fe20000000048 */
[----:B------:R-:W-:Y:S01]  /*b2f0*/  FMUL R14, R103, R169 ;  /* 0x000000a9670e7220 */ /* 0x000fe20000400000 */
[----:B------:R-:W-:Y:S01]  /*b300*/  IMAD.X R103, R21, 0x1, R7, P4 ;  /* 0x0000000115677824 */ /* 0x000fe200020e0607 */
[----:B------:R-:W-:Y:S02]  /*b310*/  ISETP.GT.AND P4, PT, R3, 0x39, P2 ;  /* 0x000000390300780c */ /* 0x000fe40001784270 */
[----:B------:R-:W-:-:S02]  /*b320*/  F2FP.BF16.F32.PACK_AB R20, RZ, R104 ;  /* 0x00000068ff14723e */ /* 0x000fc400000010ff */
[----:B------:R-:W-:Y:S01]  /*b330*/  IADD3 R104, P5, R97, R6, RZ ;  /* 0x0000000661687210 */ /* 0x000fe20007fbe0ff */
[----:B------:R0:W-:Y:S01]  /*b340*/  @P1 STG.E.U16 desc[UR36][R122.64], R72 ;  /* 0x000000487a001986 */ /* 0x0001e2000c101524 */
[----:B------:R-:W-:Y:S02]  /*b350*/  PRMT R76, R18, 0x7610, R76 ;  /* 0x00007610124c7816 */ /* 0x000fe4000000004c */
[----:B------:R-:W-:Y:S01]  /*b360*/  F2FP.BF16.F32.PACK_AB R18, RZ, R14 ;  /* 0x0000000eff12723e */ /* 0x000fe200000010ff */
[----:B------:R-:W-:Y:S01]  /*b370*/  FMUL R14, R105, R169 ;  /* 0x000000a9690e7220 */ /* 0x000fe20000400000 */
[----:B------:R-:W-:Y:S01]  /*b380*/  LOP3.LUT R99, R13, 0x80, RZ, 0xfc, !PT ;  /* 0x000000800d637812 */ /* 0x000fe200078efcff */
[----:B------:R-:W-:Y:S01]  /*b390*/  IMAD.X R105, R21, 0x1, R7, P5 ;  /* 0x0000000115697824 */ /* 0x000fe200028e0607 */
[----:B------:R-:W-:Y:S01]  /*b3a0*/  ISETP.GT.AND P1, PT, R3, 0x40, P3 ;  /* 0x000000400300780c */ /* 0x000fe20001f24270 */
[----:B------:R2:W-:Y:S01]  /*b3b0*/  @P0 STG.E.U16 desc[UR36][R102.64], R76 ;  /* 0x0000004c66000986 */ /* 0x0005e2000c101524 */
[----:B-1----:R-:W-:-:S02]  /*b3c0*/  LOP3.LUT R101, R13, 0x82, RZ, 0xfc, !PT ;  /* 0x000000820d657812 */ /* 0x002fc400078efcff */
[----:B------:R-:W-:Y:S01]  /*b3d0*/  ISETP.GT.AND P0, PT, R3, 0x41, P3 ;  /* 0x000000410300780c */ /* 0x000fe20001f04270 */
[----:B------:R1:W-:Y:S01]  /*b3e0*/  @P4 STG.E.U16 desc[UR36][R104.64], R18 ;  /* 0x0000001268004986 */ /* 0x0003e2000c101524 */
[----:B------:R-:W-:Y:S02]  /*b3f0*/  IADD3 R120, P5, R99, R4, RZ ;  /* 0x0000000463787210 */ /* 0x000fe40007fbe0ff */
[----:B------:R-:W-:Y:S02]  /*b400*/  F2FP.BF16.F32.PACK_AB R14, RZ, R14 ;  /* 0x0000000eff0e723e */ /* 0x000fe400000010ff */
[----:B------:R-:W-:Y:S01]  /*b410*/  F2FP.BF16.F32.PACK_AB R32, RZ, R32 ;  /* 0x00000020ff20723e */ /* 0x000fe200000010ff */
[----:B------:R-:W-:Y:S01]  /*b420*/  IMAD.X R121, R21, 0x1, R5, P5 ;  /* 0x0000000115797824 */ /* 0x000fe200028e0605 */
[----:B0-----:R-:W-:Y:S01]  /*b430*/  PRMT R72, R14, 0x7610, R72 ;  /* 0x000076100e487816 */ /* 0x001fe20000000048 */
[----:B------:R-:W-:Y:S01]  /*b440*/  FMUL R14, R106, R169 ;  /* 0x000000a96a0e7220 */ /* 0x000fe20000400000 */
[----:B--2---:R-:W-:-:S02]  /*b450*/  IADD3 R102, P4, R101, R4, RZ ;  /* 0x0000000465667210 */ /* 0x004fc40007f9e0ff */
[----:B------:R0:W-:Y:S01]  /*b460*/  @P1 STG.E.U16 desc[UR36][R120.64], R20 ;  /* 0x0000001478001986 */ /* 0x0001e2000c101524 */
[----:B------:R-:W-:Y:S02]  /*b470*/  ISETP.GT.AND P1, PT, R3, 0x40, P2 ;  /* 0x000000400300780c */ /* 0x000fe40001724270 */
[----:B------:R-:W-:Y:S01]  /*b480*/  IMAD.X R103, R21, 0x1, R5, P4 ;  /* 0x0000000115677824 */ /* 0x000fe200020e0605 */
[----:B------:R-:W-:Y:S02]  /*b490*/  IADD3 R106, P4, R99, R6, RZ ;  /* 0x00000006636a7210 */ /* 0x000fe40007f9e0ff */
[----:B------:R-:W-:Y:S02]  /*b4a0*/  F2FP.BF16.F32.PACK_AB R14, RZ, R14 ;  /* 0x0000000eff0e723e */ /* 0x000fe400000010ff */
[----:B------:R2:W-:Y:S01]  /*b4b0*/  @P0 STG.E.U16 desc[UR36][R102.64], R72 ;  /* 0x0000004866000986 */ /* 0x0005e2000c101524 */
[----:B------:R-:W-:Y:S02]  /*b4c0*/  ISETP.GT.AND P0, PT, R3, 0x41, P2 ;  /* 0x000000410300780c */ /* 0x000fe40001704270 */
[----:B-1----:R-:W-:Y:S01]  /*b4d0*/  F2FP.BF16.F32.PACK_AB R18, RZ, R107 ;  /* 0x0000006bff12723e */ /* 0x002fe200000010ff */
[----:B------:R-:W-:Y:S01]  /*b4e0*/  IMAD.X R107, R21, 0x1, R7, P4 ;  /* 0x00000001156b7824 */ /* 0x000fe200020e0607 */
[----:B0-----:R-:W-:-:S02]  /*b4f0*/  IADD3 R120, P5, R101, R6, RZ ;  /* 0x0000000665787210 */ /* 0x001fc40007fbe0ff */
[----:B------:R-:W-:Y:S01]  /*b500*/  PRMT R20, R14, 0x7610, R20 ;  /* 0x000076100e147816 */ /* 0x000fe20000000014 */
[----:B------:R-:W-:Y:S01]  /*b510*/  FMUL R14, R108, R169 ;  /* 0x000000a96c0e7220 */ /* 0x000fe20000400000 */
[----:B------:R-:W-:Y:S01]  /*b520*/  PRMT R74, R18, 0x7610, R74 ;  /* 0x00007610124a7816 */ /* 0x000fe2000000004a */
[----:B------:R-:W-:Y:S01]  /*b530*/  IMAD.X R121, R21, 0x1, R7, P5 ;  /* 0x0000000115797824 */ /* 0x000fe200028e0607 */
[C---:B------:R-:W-:Y:S01]  /*b540*/  LOP3.LUT R105, R13.reuse, 0x90, RZ, 0xfc, !PT ;  /* 0x000000900d697812 */ /* 0x040fe200078efcff */
[----:B------:R0:W-:Y:S01]  /*b550*/  @P1 STG.E.U16 desc[UR36][R106.64], R20 ;  /* 0x000000146a001986 */ /* 0x0001e2000c101524 */
[----:B--2---:R-:W-:Y:S02]  /*b560*/  LOP3.LUT R103, R13, 0x92, RZ, 0xfc, !PT ;  /* 0x000000920d677812 */ /* 0x004fe400078efcff */
[----:B------:R-:W-:Y:S01]  /*b570*/  ISETP.GT.AND P1, PT, R3, 0x48, P3 ;  /* 0x000000480300780c */ /* 0x000fe20001f24270 */
[----:B------:R1:W-:Y:S01]  /*b580*/  @P0 STG.E.U16 desc[UR36][R120.64], R74 ;  /* 0x0000004a78000986 */ /* 0x0003e2000c101524 */
[----:B------:R-:W-:-:S02]  /*b590*/  IADD3 R108, P4, R105, R4, RZ ;  /* 0x00000004696c7210 */ /* 0x000fc40007f9e0ff */
[----:B------:R-:W-:Y:S02]  /*b5a0*/  ISETP.GT.AND P0, PT, R3, 0x49, P3 ;  /* 0x000000490300780c */ /* 0x000fe40001f04270 */
        /* <DEDUP_REMOVED lines=23> */
[----:B------:R0:W-:Y:S01]  /*b720*/  @P4 STG.E.U16 desc[UR36][R110.64], R20 ;  /* 0x000000146e004986 */ /* 0x0001e2000c101524 */
        /* <DEDUP_REMOVED lines=8> */
[----:B0-----:R-:W-:Y:S02]  /*b7b0*/  IADD3 R110, P4, R109, R4, RZ ;  /* 0x000000046d6e7210 */ /* 0x001fe40007f9e0ff */
[----:B------:R-:W-:-:S02]  /*b7c0*/  F2FP.BF16.F32.PACK_AB R18, RZ, R114 ;  /* 0x00000072ff12723e */ /* 0x000fc400000010ff */
[----:B------:R-:W-:Y:S01]  /*b7d0*/  PRMT R20, R14, 0x7610, R20 ;  /* 0x000076100e147816 */ /* 0x000fe20000000014 */
[----:B------:R-:W-:Y:S01]  /*b7e0*/  IMAD.X R111, R21, 0x1, R5, P4 ;  /* 0x00000001156f7824 */ /* 0x000fe200020e0605 */
[----:B------:R-:W-:Y:S01]  /*b7f0*/  IADD3 R114, P4, R107, R6, RZ ;  /* 0x000000066b727210 */ /* 0x000fe20007f9e0ff */
[----:B------:R0:W-:Y:S01]  /*b800*/  @P0 STG.E.U16 desc[UR36][R112.64], R74 ;  /* 0x0000004a70000986 */ /* 0x0001e2000c101524 */
[----:B------:R-:W-:Y:S01]  /*b810*/  ISETP.GT.AND P1, PT, R3, 0x51, P3 ;  /* 0x000000510300780c */ /* 0x000fe20001f24270 */
[-C--:B------:R-:W-:Y:S01]  /*b820*/  FMUL R14, R115, R169.reuse ;  /* 0x000000a9730e7220 */ /* 0x080fe20000400000 */
[----:B------:R-:W-:Y:S01]  /*b830*/  ISETP.GT.AND P0, PT, R3, 0x50, P2 ;  /* 0x000000500300780c */ /* 0x000fe20001704270 */
[----:B------:R-:W-:Y:S01]  /*b840*/  IMAD.X R115, R21, 0x1, R7, P4 ;  /* 0x0000000115737824 */ /* 0x000fe200020e0607 */
[----:B------:R-:W-:Y:S01]  /*b850*/  ISETP.GT.AND P4, PT, R3, 0x51, P2 ;  /* 0x000000510300780c */ /* 0x000fe20001784270 */
[----:B-1----:R-:W-:Y:S01]  /*b860*/  FMUL R72, R30, R169 ;  /* 0x000000a91e487220 */ /* 0x002fe20000400000 */
[----:B------:R-:W-:-:S02]  /*b870*/  F2FP.BF16.F32.PACK_AB R14, RZ, R14 ;  /* 0x0000000eff0e723e */ /* 0x000fc400000010ff */
[----:B------:R-:W-:Y:S02]  /*b880*/  F2FP.BF16.F32.PACK_AB R35, RZ, R35 ;  /* 0x00000023ff23723e */ /* 0x000fe400000010ff */
[----:B------:R-:W-:Y:S01]  /*b890*/  PRMT R76, R14, 0x7610, R76 ;  /* 0x000076100e4c7816 */ /* 0x000fe2000000004c */
[-C--:B------:R-:W-:Y:S01]  /*b8a0*/  FMUL R14, R27, R169.reuse ;  /* 0x000000a91b0e7220 */ /* 0x080fe20000400000 */
[----:B0-----:R-:W-:Y:S01]  /*b8b0*/  IADD3 R112, P5, R109, R6, RZ ;  /* 0x000000066d707210 */ /* 0x001fe20007fbe0ff */
[----:B------:R0:W-:Y:S01]  /*b8c0*/  @P1 STG.E.U16 desc[UR36][R110.64], R20 ;  /* 0x000000146e001986 */ /* 0x0001e2000c101524 */
[----:B------:R-:W-:Y:S01]  /*b8d0*/  LOP3.LUT R27, R13, 0xb0, RZ, 0xfc, !PT ;  /* 0x000000b00d1b7812 */ /* 0x000fe200078efcff */
[-C--:B------:R-:W-:Y:S01]  /*b8e0*/  FMUL R74, R31, R169.reuse ;  /* 0x000000a91f4a7220 */ /* 0x080fe20000400000 */
[C---:B------:R-:W-:Y:S01]  /*b8f0*/  ISETP.GT.AND P1, PT, R12.reuse, 0x100, PT ;  /* 0x000001000c00780c */ /* 0x040fe20003f24270 */
[----:B------:R-:W-:Y:S01]  /*b900*/  IMAD.X R113, R21, 0x1, R7, P5 ;  /* 0x0000000115717824 */ /* 0x000fe200028e0607 */
[----:B------:R1:W-:Y:S01]  /*b910*/  @P0 STG.E.U16 desc[UR36][R114.64], R18 ;  /* 0x0000001272000986 */ /* 0x0003e2000c101524 */
[----:B------:R-:W-:Y:S01]  /*b920*/  ISETP.GT.AND P0, PT, R12, 0x108, PT ;  /* 0x000001080c00780c */ /* 0x000fe20003f04270 */
[----:B------:R-:W-:Y:S01]  /*b930*/  FMUL R12, R25, R169 ;  /* 0x000000a9190c7220 */ /* 0x000fe20000400000 */
[----:B------:R-:W-:Y:S01]  /*b940*/  LOP3.LUT R25, R13, 0xb2, RZ, 0xfc, !PT ;  /* 0x000000b20d197812 */ /* 0x000fe200078efcff */
[----:B------:R-:W-:Y:S01]  /*b950*/  @P4 STG.E.U16 desc[UR36][R112.64], R76 ;  /* 0x0000004c70004986 */ /* 0x000fe2000c101524 */
[----:B------:R-:W-:-:S02]  /*b960*/  ISETP.GT.AND P4, PT, R3, 0x58, P3 ;  /* 0x000000580300780c */ /* 0x000fc40001f84270 */
[----:B------:R-:W-:Y:S01]  /*b970*/  ISETP.GT.AND P3, PT, R3, 0x59, P3 ;  /* 0x000000590300780c */ /* 0x000fe20001f64270 */
[-C--:B0-----:R-:W-:Y:S01]  /*b980*/  FMUL R20, R29, R169.reuse ;  /* 0x000000a91d147220 */ /* 0x081fe20000400000 */
[----:B------:R-:W-:Y:S02]  /*b990*/  F2FP.BF16.F32.PACK_AB R14, RZ, R14 ;  /* 0x0000000eff0e723e */ /* 0x000fe400000010ff */
[----:B------:R-:W-:Y:S01]  /*b9a0*/  F2FP.BF16.F32.PACK_AB R72, RZ, R72 ;  /* 0x00000048ff48723e */ /* 0x000fe200000010ff */
[----:B-1----:R-:W-:Y:S01]  /*b9b0*/  FMUL R18, R28, R169 ;  /* 0x000000a91c127220 */ /* 0x002fe20000400000 */
[----:B------:R-:W-:Y:S02]  /*b9c0*/  IADD3 R28, P5, R27, R4, RZ ;  /* 0x000000041b1c7210 */ /* 0x000fe40007fbe0ff */
[----:B------:R-:W-:Y:S02]  /*b9d0*/  F2FP.BF16.F32.PACK_AB R20, RZ, R20 ;  /* 0x00000014ff14723e */ /* 0x000fe400000010ff */
[----:B------:R-:W-:Y:S01]  /*b9e0*/  F2FP.BF16.F32.PACK_AB R18, RZ, R18 ;  /* 0x00000012ff12723e */ /* 0x000fe200000010ff */
[----:B------:R-:W-:Y:S01]  /*b9f0*/  IMAD.X R29, R21, 0x1, R5, P5 ;  /* 0x00000001151d7824 */ /* 0x000fe200028e0605 */
[----:B------:R-:W-:-:S02]  /*ba00*/  IADD3 R4, P5, R25, R4, RZ ;  /* 0x0000000419047210 */ /* 0x000fc40007fbe0ff */
[----:B------:R-:W-:Y:S02]  /*ba10*/  F2FP.BF16.F32.PACK_AB R74, RZ, R74 ;  /* 0x0000004aff4a723e */ /* 0x000fe400000010ff */
[----:B------:R-:W-:Y:S01]  /*ba20*/  @P4 STG.E.U16 desc[UR36][R28.64], R116 ;  /* 0x000000741c004986 */ /* 0x000fe2000c101524 */
[----:B------:R-:W-:Y:S01]  /*ba30*/  IMAD.X R5, R21, 0x1, R5, P5 ;  /* 0x0000000115057824 */ /* 0x000fe200028e0605 */
[-C--:B------:R-:W-:Y:S02]  /*ba40*/  IADD3 R30, P4, R27, R6.reuse, RZ ;  /* 0x000000061b1e7210 */ /* 0x080fe40007f9e0ff */
[----:B------:R-:W-:Y:S02]  /*ba50*/  IADD3 R6, P5, R25, R6, RZ ;  /* 0x0000000619067210 */ /* 0x000fe40007fbe0ff */
[----:B------:R0:W-:Y:S01]  /*ba60*/  @P3 STG.E.U16 desc[UR36][R4.64], R117 ;  /* 0x0000007504003986 */ /* 0x0001e2000c101524 */
[----:B------:R-:W-:Y:S01]  /*ba70*/  ISETP.GT.AND P3, PT, R3, 0x58, P2 ;  /* 0x000000580300780c */ /* 0x000fe20001764270 */
[--C-:B------:R-:W-:Y:S01]  /*ba80*/  IMAD.X R31, R21, 0x1, R7.reuse, P4 ;  /* 0x00000001151f7824 */ /* 0x100fe200020e0607 */
[----:B------:R-:W-:Y:S01]  /*ba90*/  ISETP.GT.AND P2, PT, R3, 0x59, P2 ;  /* 0x000000590300780c */ /* 0x000fe20001744270 */
[----:B------:R-:W-:Y:S01]  /*baa0*/  IMAD.X R7, R21, 0x1, R7, P5 ;  /* 0x0000000115077824 */ /* 0x000fe200028e0607 */
[----:B------:R-:W-:-:S02]  /*bab0*/  ISETP.GT.AND P4, PT, R3, RZ, P1 ;  /* 0x000000ff0300720c */ /* 0x000fc40000f84270 */
[----:B------:R-:W-:Y:S02]  /*bac0*/  F2FP.BF16.F32.PACK_AB R36, RZ, R36 ;  /* 0x00000024ff24723e */ /* 0x000fe400000010ff */
[----:B------:R-:W-:Y:S02]  /*bad0*/  F2FP.BF16.F32.PACK_AB R37, RZ, R37 ;  /* 0x00000025ff25723e */ /* 0x000fe400000010ff */
[----:B------:R-:W-:Y:S02]  /*bae0*/  F2FP.BF16.F32.PACK_AB R38, RZ, R38 ;  /* 0x00000026ff26723e */ /* 0x000fe400000010ff */
[----:B0-----:R-:W-:Y:S01]  /*baf0*/  IADD3 R4, P5, R13, R8, RZ ;  /* 0x000000080d047210 */ /* 0x001fe20007fbe0ff */
[----:B------:R-:W-:Y:S01]  /*bb00*/  @P3 STG.E.U16 desc[UR36][R30.64], R118 ;  /* 0x000000761e003986 */ /* 0x000fe2000c101524 */
[----:B------:R-:W-:Y:S02]  /*bb10*/  ISETP.GT.AND P3, PT, R3, RZ, P0 ;  /* 0x000000ff0300720c */ /* 0x000fe40000764270 */
[----:B------:R-:W-:Y:S01]  /*bb20*/  F2FP.BF16.F32.PACK_AB R39, RZ, R39 ;  /* 0x00000027ff27723e */ /* 0x000fe200000010ff */
[----:B------:R-:W-:Y:S01]  /*bb30*/  IMAD.X R5, R21, 0x1, R9, P5 ;  /* 0x0000000115057824 */ /* 0x000fe200028e0609 */
[----:B------:R-:W-:Y:S01]  /*bb40*/  @P2 STG.E.U16 desc[UR36][R6.64], R119 ;  /* 0x0000007706002986 */ /* 0x000fe2000c101524 */
[----:B------:R-:W-:-:S02]  /*bb50*/  ISETP.GT.AND P2, PT, R3, 0x1, P1 ;  /* 0x000000010300780c */ /* 0x000fc40000f44270 */
[----:B------:R-:W-:Y:S01]  /*bb60*/  F2FP.BF16.F32.PACK_AB R40, RZ, R40 ;  /* 0x00000028ff28723e */ /* 0x000fe200000010ff */
[----:B------:R0:W-:Y:S01]  /*bb70*/  @P4 STG.E.U16 desc[UR36][R4.64], R24 ;  /* 0x0000001804004986 */ /* 0x0001e2000c101524 */
[----:B------:R-:W-:Y:S02]  /*bb80*/  IADD3 R28, P4, R13, R10, RZ ;  /* 0x0000000a0d1c7210 */ /* 0x000fe40007f9e0ff */
[----:B------:R-:W-:Y:S02]  /*bb90*/  F2FP.BF16.F32.PACK_AB R41, RZ, R41 ;  /* 0x00000029ff29723e */ /* 0x000fe400000010ff */
[----:B------:R-:W-:Y:S01]  /*bba0*/  F2FP.BF16.F32.PACK_AB R42, RZ, R42 ;  /* 0x0000002aff2a723e */ /* 0x000fe200000010ff */
[----:B------:R-:W-:Y:S01]  /*bbb0*/  IMAD.X R29, R21, 0x1, R11, P4 ;  /* 0x00000001151d7824 */ /* 0x000fe200020e060b */
[----:B------:R-:W-:Y:S02]  /*bbc0*/  F2FP.BF16.F32.PACK_AB R43, RZ, R43 ;  /* 0x0000002bff2b723e */ /* 0x000fe400000010ff */
[----:B------:R-:W-:-:S02]  /*bbd0*/  F2FP.BF16.F32.PACK_AB R44, RZ, R44 ;  /* 0x0000002cff2c723e */ /* 0x000fc400000010ff */
[----:B------:R-:W-:Y:S02]  /*bbe0*/  F2FP.BF16.F32.PACK_AB R45, RZ, R45 ;  /* 0x0000002dff2d723e */ /* 0x000fe400000010ff */
[----:B0-----:R-:W-:Y:S02]  /*bbf0*/  F2FP.BF16.F32.PACK_AB R5, RZ, R12 ;  /* 0x0000000cff05723e */ /* 0x001fe400000010ff */
[C---:B------:R-:W-:Y:S02]  /*bc00*/  IADD3 R12, P5, R15.reuse, R8, RZ ;  /* 0x000000080f0c7210 */ /* 0x040fe40007fbe0ff */
[----:B------:R-:W-:Y:S02]  /*bc10*/  IADD3 R4, P4, R15, R10, RZ ;  /* 0x0000000a0f047210 */ /* 0x000fe40007f9e0ff */
[----:B------:R-:W-:Y:S01]  /*bc20*/  PRMT R7, R5, 0x7610, R7 ;  /* 0x0000761005077816 */ /* 0x000fe20000000007 */
[----:B------:R-:W-:Y:S01]  /*bc30*/  IMAD.X R13, R21, 0x1, R9, P5 ;  /* 0x00000001150d7824 */ /* 0x000fe200028e0609 */
[----:B------:R-:W-:Y:S01]  /*bc40*/  ISETP.GT.AND P5, PT, R3, 0x1, P0 ;  /* 0x000000010300780c */ /* 0x000fe200007a4270 */
[----:B------:R-:W-:Y:S01]  /*bc50*/  IMAD.X R5, R21, 0x1, R11, P4 ;  /* 0x0000000115057824 */ /* 0x000fe200020e060b */
[----:B------:R-:W-:-:S02]  /*bc60*/  PRMT R15, R14, 0x7610, R15 ;  /* 0x000076100e0f7816 */ /* 0x000fc4000000000f */
[----:B------:R0:W-:Y:S01]  /*bc70*/  @P2 STG.E.U16 desc[UR36][R12.64], R7 ;  /* 0x000000070c002986 */ /* 0x0001e2000c101524 */
[----:B------:R-:W-:Y:S02]  /*bc80*/  IADD3 R14, P4, R73, R8, RZ ;  /* 0x00000008490e7210 */ /* 0x000fe40007f9e0ff */
[C---:B------:R-:W-:Y:S01]  /*bc90*/  ISETP.GT.AND P2, PT, R3.reuse, 0x8, P1 ;  /* 0x000000080300780c */ /* 0x040fe20000f44270 */
[----:B------:R-:W-:Y:S01]  /*bca0*/  @P3 STG.E.U16 desc[UR36][R28.64], R26 ;  /* 0x0000001a1c003986 */ /* 0x000fe2000c101524 */
[----:B------:R-:W-:Y:S02]  /*bcb0*/  ISETP.GT.AND P3, PT, R3, 0x9, P1 ;  /* 0x000000090300780c */ /* 0x000fe40000f64270 */
[----:B------:R-:W-:Y:S02]  /*bcc0*/  F2FP.BF16.F32.PACK_AB R46, RZ, R46 ;  /* 0x0000002eff2e723e */ /* 0x000fe400000010ff */
[----:B------:R1:W-:Y:S01]  /*bcd0*/  @P5 STG.E.U16 desc[UR36][R4.64], R15 ;  /* 0x0000000f04005986 */ /* 0x0003e2000c101524 */
[----:B------:R-:W-:-:S02]  /*bce0*/  IADD3 R6, P5, R23, R8, RZ ;  /* 0x0000000817067210 */ /* 0x000fc40007fbe0ff */
[----:B------:R-:W-:Y:S02]  /*bcf0*/  F2FP.BF16.F32.PACK_AB R47, RZ, R47 ;  /* 0x0000002fff2f723e */ /* 0x000fe400000010ff */
[----:B------:R-:W-:Y:S01]  /*bd00*/  F2FP.BF16.F32.PACK_AB R48, RZ, R48 ;  /* 0x00000030ff30723e */ /* 0x000fe200000010ff */
[--C-:B0-----:R-:W-:Y:S01]  /*bd10*/  IMAD.X R7, R21, 0x1, R9.reuse, P5 ;  /* 0x0000000115077824 */ /* 0x101fe200028e0609 */
[----:B------:R-:W-:Y:S02]  /*bd20*/  ISETP.GT.AND P5, PT, R3, 0x8, P0 ;  /* 0x000000080300780c */ /* 0x000fe400007a4270 */
[----:B------:R-:W-:Y:S02]  /*bd30*/  F2FP.BF16.F32.PACK_AB R49, RZ, R49 ;  /* 0x00000031ff31723e */ /* 0x000fe400000010ff */
[----:B------:R-:W-:Y:S01]  /*bd40*/  @P2 STG.E.U16 desc[UR36][R6.64], R18 ;  /* 0x0000001206002986 */ /* 0x000fe2000c101524 */
[----:B-1----:R-:W-:Y:S01]  /*bd50*/  IMAD.X R15, R21, 0x1, R9, P4 ;  /* 0x00000001150f7824 */ /* 0x002fe200020e0609 */
[----:B------:R-:W-:-:S02]  /*bd60*/  IADD3 R4, P4, R23, R10, RZ ;  /* 0x0000000a17047210 */ /* 0x000fc40007f9e0ff */
[----:B------:R-:W-:Y:S02]  /*bd70*/  ISETP.GT.AND P2, PT, R3, 0x9, P0 ;  /* 0x000000090300780c */ /* 0x000fe40000744270 */
[----:B------:R-:W-:Y:S01]  /*bd80*/  @P3 STG.E.U16 desc[UR36][R14.64], R20 ;  /* 0x000000140e003986 */ /* 0x000fe2000c101524 */
[----:B------:R-:W-:Y:S01]  /*bd90*/  IMAD.X R5, R21, 0x1, R11, P4 ;  /* 0x0000000115057824 */ /* 0x000fe200020e060b */
[----:B------:R-:W-:Y:S02]  /*bda0*/  IADD3 R28, P4, R75, R8, RZ ;  /* 0x000000084b1c7210 */ /* 0x000fe40007f9e0ff */
[----:B------:R-:W-:Y:S02]  /*bdb0*/  ISETP.GT.AND P3, PT, R3, 0x10, P1 ;  /* 0x000000100300780c */ /* 0x000fe40000f64270 */
[----:B------:R0:W-:Y:S01]  /*bdc0*/  @P5 STG.E.U16 desc[UR36][R4.64], R72 ;  /* 0x0000004804005986 */ /* 0x0001e2000c101524 */
[----:B------:R-:W-:Y:S01]  /*bdd0*/  IADD3 R12, P5, R73, R10, RZ ;  /* 0x0000000a490c7210 */ /* 0x000fe20007fbe0ff */
[----:B------:R-:W-:Y:S01]  /*bde0*/  IMAD.X R29, R21, 0x1, R9, P4 ;  /* 0x00000001151d7824 */ /* 0x000fe200020e0609 */
[----:B------:R-:W-:-:S02]  /*bdf0*/  F2FP.BF16.F32.PACK_AB R50, RZ, R50 ;  /* 0x00000032ff32723e */ /* 0x000fc400000010ff */
[----:B------:R-:W-:Y:S01]  /*be00*/  F2FP.BF16.F32.PACK_AB R51, RZ, R51 ;  /* 0x00000033ff33723e */ /* 0x000fe200000010ff */
[----:B------:R-:W-:Y:S01]  /*be10*/  IMAD.X R13, R21, 0x1, R11, P5 ;  /* 0x00000001150d7824 */ /* 0x000fe200028e060b */
[----:B------:R-:W-:Y:S02]  /*be20*/  ISETP.GT.AND P5, PT, R3, 0x11, P1 ;  /* 0x000000110300780c */ /* 0x000fe40000fa4270 */
[----:B------:R-:W-:Y:S02]  /*be30*/  F2FP.BF16.F32.PACK_AB R52, RZ, R52 ;  /* 0x00000034ff34723e */ /* 0x000fe400000010ff */
[----:B------:R-:W-:Y:S01]  /*be40*/  @P2 STG.E.U16 desc[UR36][R12.64], R74 ;  /* 0x0000004a0c002986 */ /* 0x000fe2000c101524 */
[----:B0-----:R-:W-:Y:S02]  /*be50*/  IADD3 R4, P4, R77, R8, RZ ;  /* 0x000000084d047210 */ /* 0x001fe40007f9e0ff */
[C---:B------:R-:W-:Y:S01]  /*be60*/  ISETP.GT.AND P2, PT, R3.reuse, 0x10, P0 ;  /* 0x000000100300780c */ /* 0x040fe20000744270 */
[----:B------:R-:W-:Y:S01]  /*be70*/  @P3 STG.E.U16 desc[UR36][R28.64], R32 ;  /* 0x000000201c003986 */ /* 0x000fe2000c101524 */
[----:B------:R-:W-:Y:S01]  /*be80*/  ISETP.GT.AND P3, PT, R3, 0x11, P0 ;  /* 0x000000110300780c */ /* 0x000fe20000764270 */
[----:B------:R-:W-:Y:S01]  /*be90*/  IMAD.X R5, R21, 0x1, R9, P4 ;  /* 0x0000000115057824 */ /* 0x000fe200020e0609 */
[----:B------:R-:W-:-:S02]  /*bea0*/  IADD3 R14, P4, R77, R10, RZ ;  /* 0x0000000a4d0e7210 */ /* 0x000fc40007f9e0ff */
[----:B------:R-:W-:Y:S02]  /*beb0*/  F2FP.BF16.F32.PACK_AB R53, RZ, R53 ;  /* 0x00000035ff35723e */ /* 0x000fe400000010ff */
[----:B------:R0:W-:Y:S01]  /*bec0*/  @P5 STG.E.U16 desc[UR36][R4.64], R33 ;  /* 0x0000002104005986 */ /* 0x0001e2000c101524 */
[----:B------:R-:W-:Y:S01]  /*bed0*/  IADD3 R6, P5, R75, R10, RZ ;  /* 0x0000000a4b067210 */ /* 0x000fe20007fbe0ff */
[C-C-:B------:R-:W-:Y:S01]  /*bee0*/  IMAD.X R15, R21.reuse, 0x1, R11.reuse, P4 ;  /* 0x00000001150f7824 */ /* 0x140fe200020e060b */
[----:B------:R-:W-:Y:S02]  /*bef0*/  F2FP.BF16.F32.PACK_AB R54, RZ, R54 ;  /* 0x00000036ff36723e */ /* 0x000fe400000010ff */
[----:B------:R-:W-:Y:S01]  /*bf00*/  F2FP.BF16.F32.PACK_AB R55, RZ, R55 ;  /* 0x00000037ff37723e */ /* 0x000fe200000010ff */
[----:B------:R-:W-:Y:S01]  /*bf10*/  IMAD.X R7, R21, 0x1, R11, P5 ;  /* 0x0000000115077824 */ /* 0x000fe200028e060b */
[----:B------:R-:W-:Y:S02]  /*bf20*/  ISETP.GT.AND P5, PT, R3, 0x18, P1 ;  /* 0x000000180300780c */ /* 0x000fe40000fa4270 */
[----:B------:R-:W-:-:S02]  /*bf30*/  F2FP.BF16.F32.PACK_AB R56, RZ, R56 ;  /* 0x00000038ff38723e */ /* 0x000fc400000010ff */
[----:B------:R-:W-:Y:S01]  /*bf40*/  @P2 STG.E.U16 desc[UR36][R6.64], R34 ;  /* 0x0000002206002986 */ /* 0x000fe2000c101524 */
[----:B0-----:R-:W-:Y:S02]  /*bf50*/  IADD3 R4, P4, R79, R8, RZ ;  /* 0x000000084f047210 */ /* 0x001fe40007f9e0ff */
[C---:B------:R-:W-:Y:S01]  /*bf60*/  ISETP.GT.AND P2, PT, R3.reuse, 0x19, P1 ;  /* 0x000000190300780c */ /* 0x040fe20000f44270 */
[----:B------:R-:W-:Y:S01]  /*bf70*/  @P3 STG.E.U16 desc[UR36][R14.64], R35 ;  /* 0x000000230e003986 */ /* 0x000fe2000c101524 */
[----:B------:R-:W-:Y:S01]  /*bf80*/  ISETP.GT.AND P3, PT, R3, 0x18, P0 ;  /* 0x000000180300780c */ /* 0x000fe20000764270 */
[----:B------:R-:W-:Y:S01]  /*bf90*/  IMAD.X R5, R21, 0x1, R9, P4 ;  /* 0x0000000115057824 */ /* 0x000fe200020e0609 */
[----:B------:R-:W-:Y:S02]  /*bfa0*/  IADD3 R28, P4, R79, R10, RZ ;  /* 0x0000000a4f1c7210 */ /* 0x000fe40007f9e0ff */
[----:B------:R-:W-:Y:S02]  /*bfb0*/  F2FP.BF16.F32.PACK_AB R57, RZ, R57 ;  /* 0x00000039ff39723e */ /* 0x000fe400000010ff */
        /* <DEDUP_REMOVED lines=54> */
[----:B------:R-:W-:-:S04]  /*c320*/  ISETP.GT.AND P5, PT, R3, 0x30, P1 ;  /* 0x000000300300780c */ /* 0x000fc80000fa4270 */
[----:B------:R-:W-:Y:S01]  /*c330*/  @P2 STG.E.U16 desc[UR36][R6.64], R46 ;  /* 0x0000002e06002986 */ /* 0x000fe2000c101524 */
[----:B0-----:R-:W-:Y:S02]  /*c340*/  IADD3 R4, P4, R91, R8, RZ ;  /* 0x000000085b047210 */ /* 0x001fe40007f9e0ff */
[C---:B------:R-:W-:Y:S01]  /*c350*/  ISETP.GT.AND P2, PT, R3.reuse, 0x31, P1 ;  /* 0x000000310300780c */ /* 0x040fe20000f44270 */
[----:B------:R-:W-:Y:S01]  /*c360*/  @P3 STG.E.U16 desc[UR36][R14.64], R47 ;  /* 0x0000002f0e003986 */ /* 0x000fe2000c101524 */
[----:B------:R-:W-:Y:S01]  /*c370*/  ISETP.GT.AND P3, PT, R3, 0x30, P0 ;  /* 0x000000300300780c */ /* 0x000fe20000764270 */
[----:B------:R-:W-:Y:S01]  /*c380*/  IMAD.X R5, R21, 0x1, R9, P4 ;  /* 0x0000000115057824 */ /* 0x000fe200020e0609 */
[----:B------:R-:W-:-:S04]  /*c390*/  IADD3 R28, P4, R91, R10, RZ ;  /* 0x0000000a5b1c7210 */ /* 0x000fc80007f9e0ff */
[----:B------:R0:W-:Y:S01]  /*c3a0*/  @P5 STG.E.U16 desc[UR36][R4.64], R48 ;  /* 0x0000003004005986 */ /* 0x0001e2000c101524 */
[----:B------:R-:W-:Y:S01]  /*c3b0*/  IADD3 R12, P5, R93, R8, RZ ;  /* 0x000000085d0c7210 */ /* 0x000fe20007fbe0ff */
[----:B------:R-:W-:-:S04]  /*c3c0*/  IMAD.X R29, R21, 0x1, R11, P4 ;  /* 0x00000001151d7824 */ /* 0x000fc800020e060b */
        /* <DEDUP_REMOVED lines=62> */
[----:B------:R4:W-:Y:S01]  /*c7b0*/  @P2 STG.E.U16 desc[UR36][R6.64], R64 ;  /* 0x0000004006002986 */ /* 0x0009e2000c101524 */
[----:B0-----:R-:W-:Y:S02]  /*c7c0*/  IADD3 R4, P4, R107, R10, RZ ;  /* 0x0000000a6b047210 */ /* 0x001fe40007f9e0ff */
[-C--:B------:R-:W-:Y:S01]  /*c7d0*/  IADD3 R26, P2, R27, R8.reuse, RZ ;  /* 0x000000081b1a7210 */ /* 0x080fe20007f5e0ff */
[----:B------:R4:W-:Y:S01]  /*c7e0*/  @P3 STG.E.U16 desc[UR36][R14.64], R65 ;  /* 0x000000410e003986 */ /* 0x0009e2000c101524 */
[----:B------:R-:W-:Y:S01]  /*c7f0*/  IADD3 R8, P3, R25, R8, RZ ;  /* 0x0000000819087210 */ /* 0x000fe20007f7e0ff */
[----:B------:R-:W-:Y:S01]  /*c800*/  IMAD.X R5, R21, 0x1, R11, P4 ;  /* 0x0000000115057824 */ /* 0x000fe200020e060b */
[----:B------:R-:W-:-:S04]  /*c810*/  ISETP.GT.AND P4, PT, R3, 0x51, P0 ;  /* 0x000000510300780c */ /* 0x000fc80000784270 */
[----:B------:R4:W-:Y:S01]  /*c820*/  @P5 STG.E.U16 desc[UR36][R4.64], R66 ;  /* 0x0000004204005986 */ /* 0x0009e2000c101524 */
[----:B------:R-:W-:-:S05]  /*c830*/  IADD3 R12, P5, R109, R10, RZ ;  /* 0x0000000a6d0c7210 */ /* 0x000fca0007fbe0ff */
[----:B------:R-:W-:Y:S01]  /*c840*/  IMAD.X R13, R21, 0x1, R11, P5 ;  /* 0x00000001150d7824 */ /* 0x000fe200028e060b */
[-C--:B------:R-:W-:Y:S01]  /*c850*/  IADD3 R24, P5, R27, R10.reuse, RZ ;  /* 0x0000000a1b187210 */ /* 0x080fe20007fbe0ff */
[--C-:B------:R-:W-:Y:S01]  /*c860*/  IMAD.X R27, R21, 0x1, R9.reuse, P2 ;  /* 0x00000001151b7824 */ /* 0x100fe200010e0609 */
[----:B------:R-:W-:Y:S01]  /*c870*/  IADD3 R10, P2, R25, R10, RZ ;  /* 0x0000000a190a7210 */ /* 0x000fe20007f5e0ff */
[----:B------:R-:W-:Y:S01]  /*c880*/  IMAD.X R9, R21, 0x1, R9, P3 ;  /* 0x0000000115097824 */ /* 0x000fe200018e0609 */
[----:B------:R-:W-:Y:S01]  /*c890*/  ISETP.GT.AND P3, PT, R3, 0x58, P1 ;  /* 0x000000580300780c */ /* 0x000fe20000f64270 */
[--C-:B------:R-:W-:Y:S01]  /*c8a0*/  IMAD.X R25, R21, 0x1, R11.reuse, P5 ;  /* 0x0000000115197824 */ /* 0x100fe200028e060b */
[----:B------:R-:W-:Y:S01]  /*c8b0*/  ISETP.GT.AND P1, PT, R3, 0x59, P1 ;  /* 0x000000590300780c */ /* 0x000fe20000f24270 */
[----:B------:R-:W-:Y:S01]  /*c8c0*/  IMAD.X R11, R21, 0x1, R11, P2 ;  /* 0x00000001150b7824 */ /* 0x000fe200010e060b */
[C---:B------:R-:W-:Y:S01]  /*c8d0*/  ISETP.GT.AND P5, PT, R3.reuse, 0x58, P0 ;  /* 0x000000580300780c */ /* 0x040fe200007a4270 */
[----:B------:R4:W-:Y:S01]  /*c8e0*/  @P4 STG.E.U16 desc[UR36][R12.64], R67 ;  /* 0x000000430c004986 */ /* 0x0009e2000c101524 */
[----:B------:R-:W-:-:S07]  /*c8f0*/  ISETP.GT.AND P0, PT, R3, 0x59, P0 ;  /* 0x000000590300780c */ /* 0x000fce0000704270 */
[----:B------:R4:W-:Y:S04]  /*c900*/  @P3 STG.E.U16 desc[UR36][R26.64], R68 ;  /* 0x000000441a003986 */ /* 0x0009e8000c101524 */
[----:B------:R4:W-:Y:S04]  /*c910*/  @P1 STG.E.U16 desc[UR36][R8.64], R69 ;  /* 0x0000004508001986 */ /* 0x0009e8000c101524 */
[----:B------:R4:W-:Y:S04]  /*c920*/  @P5 STG.E.U16 desc[UR36][R24.64], R70 ;  /* 0x0000004618005986 */ /* 0x0009e8000c101524 */
[----:B------:R4:W-:Y:S02]  /*c930*/  @P0 STG.E.U16 desc[UR36][R10.64], R71 ;  /* 0x000000470a000986 */ /* 0x0009e4000c101524 */
.L_x_271:
[----:B------:R-:W-:Y:S05]  /*c940*/  BSYNC B0 ;  /* 0x0000000000007941 */ /* 0x000fea0003800000 */
.L_x_33:
[----:B------:R-:W-:Y:S01]  /*c950*/  ULDC UR4, c[0x0][0xc] ;  /* 0x0000030000047ab9 */ /* 0x000fe20000000800 */
[----:B------:R-:W-:Y:S01]  /*c960*/  ULDC UR5, c[0x0][0x10] ;  /* 0x0000040000057ab9 */ /* 0x000fe20000000800 */
[----:B------:R-:W0:Y:S01]  /*c970*/  LDC R3, c[0x0][0x14] ;  /* 0x00000500ff037b82 */ /* 0x000e220000000800 */
[----:B------:R-:W-:Y:S01]  /*c980*/  UIMAD.WIDE.U32 UR4, UR4, UR5, URZ ;  /* 0x00000005040472a5 */ /* 0x000fe2000f8e003f */
[----:B------:R-:W-:Y:S02]  /*c990*/  IMAD.MOV.U32 R23, RZ, RZ, R19 ;  /* 0x000000ffff177224 */ /* 0x000fe400078e0013 */
[----:B-----5:R-:W-:-:S03]  /*c9a0*/  IMAD.MOV.U32 R18, RZ, RZ, -0x1 ;  /* 0xffffffffff127424 */ /* 0x020fc600078e00ff */
[----:B0-----:R-:W-:-:S04]  /*c9b0*/  IMAD.WIDE.U32 R22, R3, UR4, R22 ;  /* 0x0000000403167c25 */ /* 0x001fc8000f8e0016 */
[----:B------:R-:W-:Y:S01]  /*c9c0*/  IMAD R3, R3, UR5, RZ ;  /* 0x0000000503037c24 */ /* 0x000fe2000f8e02ff */
[----:B------:R-:W-:Y:S02]  /*c9d0*/  ULDC.64 UR4, c[0x0][0x650] ;  /* 0x0001940000047ab9 */ /* 0x000fe40000000a00 */
[----:B------:R-:W-:Y:S01]  /*c9e0*/  ISETP.GE.U32.AND P0, PT, R22, UR4, PT ;  /* 0x0000000416007c0c */ /* 0x000fe2000bf06070 */
[--C-:B------:R-:W-:Y:S01]  /*c9f0*/  IMAD.IADD R19, R23, 0x1, R3.reuse ;  /* 0x0000000117137824 */ /* 0x100fe200078e0203 */
[----:B------:R-:W-:Y:S01]  /*ca00*/  PRMT R3, RZ, 0x7610, R3 ;  /* 0x00007610ff037816 */ /* 0x000fe20000000003 */
[----:B------:R-:W-:-:S03]  /*ca10*/  IMAD.MOV.U32 R23, RZ, RZ, -0x1 ;  /* 0xffffffffff177424 */ /* 0x000fc600078e00ff */
[----:B------:R-:W-:-:S13]  /*ca20*/  ISETP.GE.U32.AND.EX P0, PT, R19, UR5, PT, P0 ;  /* 0x0000000513007c0c */ /* 0x000fda000bf06100 */
[----:B------:R-:W-:Y:S05]  /*ca30*/  @P0 BRA `(.L_x_272) ;  /* 0x0000000400700947 */ /* 0x000fea0003800000 */
[----:B----4-:R-:W0:Y:S01]  /*ca40*/  S2R R12, SR_CTAID.X ;  /* 0x00000000000c7919 */ /* 0x010e220000002500 */
[----:B------:R-:W4:Y:S01]  /*ca50*/  LDC.64 R10, c[0x0][0x628] ;  /* 0x00018a00ff0a7b82 */ /* 0x000f220000000a00 */
[----:B------:R-:W-:Y:S01]  /*ca60*/  ULDC UR4, c[0x0][0x150] ;  /* 0x0000540000047ab9 */ /* 0x000fe20000000800 */
[----:B-1----:R-:W-:Y:S01]  /*ca70*/  IMAD.MOV.U32 R8, RZ, RZ, R22 ;  /* 0x000000ffff087224 */ /* 0x002fe200078e0016 */
[----:B------:R-:W1:Y:S01]  /*ca80*/  S2R R20, SR_CTAID.Y ;  /* 0x0000000000147919 */ /* 0x000e620000002600 */
[----:B------:R-:W-:-:S04]  /*ca90*/  IMAD.MOV.U32 R9, RZ, RZ, R19 ;  /* 0x000000ffff097224 */ /* 0x000fc800078e0013 */
[----:B------:R-:W1:Y:S08]  /*caa0*/  LDC R21, c[0x0][0x144] ;  /* 0x00005100ff157b82 */ /* 0x000e700000000800 */
[----:B------:R-:W1:Y:S08]  /*cab0*/  LDC R0, c[0x0][0x630] ;  /* 0x00018c00ff007b82 */ /* 0x000e700000000800 */
[----:B------:R-:W1:Y:S01]  /*cac0*/  LDC.64 R14, c[0x0][0x620] ;  /* 0x00018800ff0e7b82 */ /* 0x000e620000000a00 */
[----:B----4-:R-:W-:-:S04]  /*cad0*/  ISETP.NE.U32.AND P0, PT, R10, RZ, PT ;  /* 0x000000ff0a00720c */ /* 0x010fc80003f05070 */
[----:B------:R-:W-:Y:S02]  /*cae0*/  ISETP.NE.AND.EX P0, PT, R11, RZ, PT, P0 ;  /* 0x000000ff0b00720c */ /* 0x000fe40003f05300 */
[----:B0-----:R-:W-:-:S05]  /*caf0*/  I2FP.F32.U32 R3, R12 ;  /* 0x0000000c00037245 */ /* 0x001fca0000201000 */
[----:B------:R-:W-:-:S04]  /*cb00*/  FMUL R3, R3, UR4 ;  /* 0x0000000403037c20 */ /* 0x000fc80008400000 */
[----:B------:R0:W4:Y:S02]  /*cb10*/  F2I.U32.TRUNC.NTZ R18, R3 ;  /* 0x0000000300127305 */ /* 0x000124000020f000 */
[----:B------:R-:W-:Y:S05]  /*cb20*/  @!P0 BRA `(.L_x_273) ;  /* 0x0000000000288947 */ /* 0x000fea0003800000 */
[----:B0-----:R-:W0:Y:S02]  /*cb30*/  LDC R3, c[0x0][0x634] ;  /* 0x00018d00ff037b82 */ /* 0x001e240000000800 */
[----:B0-----:R-:W-:-:S05]  /*cb40*/  IADD3 R3, P0, R22, R3, RZ ;  /* 0x0000000316037210 */ /* 0x001fca0007f1e0ff */
[----:B------:R-:W-:-:S04]  /*cb50*/  IMAD.X R13, RZ, RZ, R19, P0 ;  /* 0x000000ffff0d7224 */ /* 0x000fc800000e0613 */
[----:B---3--:R-:W-:-:S04]  /*cb60*/  IMAD.WIDE.U32 R4, R13, R10, RZ ;  /* 0x0000000a0d047225 */ /* 0x008fc800078e00ff */
[----:B------:R-:W-:-:S04]  /*cb70*/  IMAD.WIDE.U32 R6, P0, R3, R11, R4 ;  /* 0x0000000b03067225 */ /* 0x000fc80007800004 */
[----:B------:R-:W-:-:S04]  /*cb80*/  IMAD.WIDE.U32 R4, R3, R10, RZ ;  /* 0x0000000a03047225 */ /* 0x000fc800078e00ff */
[----:B------:R-:W-:Y:S01]  /*cb90*/  IMAD.X R9, RZ, RZ, RZ, P0 ;  /* 0x000000ffff097224 */ /* 0x000fe200000e06ff */
[----:B------:R-:W-:Y:S01]  /*cba0*/  IADD3 RZ, P0, R5, R6, RZ ;  /* 0x0000000605ff7210 */ /* 0x000fe20007f1e0ff */
[----:B------:R-:W-:-:S04]  /*cbb0*/  IMAD.MOV.U32 R8, RZ, RZ, R7 ;  /* 0x000000ffff087224 */ /* 0x000fc800078e0007 */
[----:B------:R-:W-:-:S08]  /*cbc0*/  IMAD.WIDE.U32.X R8, R13, R11, R8, P0 ;  /* 0x0000000b0d087225 */ /* 0x000fd000000e0408 */
.L_x_273:
[----:B------:R-:W5:Y:S01]  /*cbd0*/  LDC.64 R26, c[0x0][0x640] ;  /* 0x00019000ff1a7b82 */ /* 0x000f620000000a00 */
[-CC-:B-1----:R-:W-:Y:S01]  /*cbe0*/  SHF.R.U64 R13, R8, R0.reuse, R9.reuse ;  /* 0x00000000080d7219 */ /* 0x182fe20000001209 */
[----:B----4-:R-:W-:Y:S01]  /*cbf0*/  IMAD.MOV R7, RZ, RZ, -R18 ;  /* 0x000000ffff077224 */ /* 0x010fe200078e0a12 */
[----:B------:R-:W-:Y:S01]  /*cc00*/  SHF.R.U32.HI R0, RZ, R0, R9 ;  /* 0x00000000ff007219 */ /* 0x000fe20000011609 */
[----:B------:R-:W-:Y:S01]  /*cc10*/  IMAD.MOV.U32 R18, RZ, RZ, R22 ;  /* 0x000000ffff127224 */ /* 0x000fe200078e0016 */
[----:B0-----:R-:W-:Y:S01]  /*cc20*/  IADD3 R3, P0, RZ, -R13, RZ ;  /* 0x8000000dff037210 */ /* 0x001fe20007f1e0ff */
[----:B------:R-:W-:Y:S01]  /*cc30*/  IMAD R23, R21, R7, R12 ;  /* 0x0000000715177224 */ /* 0x000fe200078e020c */
[----:B------:R-:W-:Y:S01]  /*cc40*/  ULDC UR4, c[0x0][0x154] ;  /* 0x0000550000047ab9 */ /* 0x000fe20000000800 */
[----:B------:R-:W0:Y:S01]  /*cc50*/  LDC R6, c[0x0][0x618] ;  /* 0x00018600ff067b82 */ /* 0x000e220000000800 */
[----:B------:R-:W-:Y:S02]  /*cc60*/  IMAD.MOV.U32 R7, RZ, RZ, 0x1 ;  /* 0x00000001ff077424 */ /* 0x000fe400078e00ff */
[----:B---3--:R-:W-:-:S04]  /*cc70*/  IMAD.X R5, RZ, RZ, ~R0, P0 ;  /* 0x000000ffff057224 */ /* 0x008fc800000e0e00 */
[-C--:B------:R-:W-:Y:S01]  /*cc80*/  IMAD R0, R5, R14.reuse, RZ ;  /* 0x0000000e05007224 */ /* 0x080fe200078e02ff */
[----:B------:R-:W1:Y:S01]  /*cc90*/  LDC R8, c[0x0][0x608] ;  /* 0x00018200ff087b82 */ /* 0x000e620000000800 */
[----:B------:R-:W-:-:S04]  /*cca0*/  IMAD.WIDE.U32 R4, R3, R14, R18 ;  /* 0x0000000e03047225 */ /* 0x000fc800078e0012 */
[----:B------:R-:W-:Y:S01]  /*ccb0*/  IMAD R3, R3, R15, R0 ;  /* 0x0000000f03037224 */ /* 0x000fe200078e0200 */
[----:B------:R-:W-:Y:S02]  /*ccc0*/  I2FP.F32.U32 R0, R20 ;  /* 0x0000001400007245 */ /* 0x000fe40000201000 */
[----:B------:R-:W3:Y:S01]  /*ccd0*/  LDC R24, c[0x0][0x658] ;  /* 0x00019600ff187b82 */ /* 0x000ee20000000800 */
[----:B------:R-:W-:Y:S01]  /*cce0*/  IMAD.IADD R3, R5, 0x1, R3 ;  /* 0x0000000105037824 */ /* 0x000fe200078e0203 */
[----:B-----5:R-:W-:Y:S01]  /*ccf0*/  ISETP.NE.U32.AND P0, PT, R26, RZ, PT ;  /* 0x000000ff1a00720c */ /* 0x020fe20003f05070 */
[----:B------:R-:W-:Y:S01]  /*cd00*/  FMUL R0, R0, UR4 ;  /* 0x0000000400007c20 */ /* 0x000fe20008400000 */
[----:B------:R-:W-:Y:S02]  /*cd10*/  IMAD.MOV.U32 R5, RZ, RZ, -0x1 ;  /* 0xffffffffff057424 */ /* 0x000fe400078e00ff */
[----:B------:R-:W-:Y:S01]  /*cd20*/  ISETP.NE.AND.EX P0, PT, R27, RZ, PT, P0 ;  /* 0x000000ff1b00720c */ /* 0x000fe20003f05300 */
[----:B------:R4:W2:Y:S01]  /*cd30*/  F2I.U32.TRUNC.NTZ R15, R0 ;  /* 0x00000000000f7305 */ /* 0x0008a2000020f000 */
[----:B------:R-:W2:Y:S01]  /*cd40*/  LDC R21, c[0x0][0x148] ;  /* 0x00005200ff157b82 */ /* 0x000ea20000000800 */
[----:B0-----:R-:W-:-:S02]  /*cd50*/  SHF.R.U64 R12, R4, R6, R3 ;  /* 0x00000006040c7219 */ /* 0x001fc40000001203 */
[----:B------:R-:W-:-:S05]  /*cd60*/  SHF.R.U32.HI R3, RZ, R6, R3 ;  /* 0x00000006ff037219 */ /* 0x000fca0000011603 */
[----:B------:R-:W0:Y:S01]  /*cd70*/  LDC R18, c[0x0][0x600] ;  /* 0x00018000ff127b82 */ /* 0x000e220000000800 */
[-CC-:B-1----:R-:W-:Y:S02]  /*cd80*/  SHF.R.U64 R10, R12, R8.reuse, R3.reuse ;  /* 0x000000080c0a7219 */ /* 0x182fe40000001203 */
[----:B------:R-:W-:-:S05]  /*cd90*/  SHF.R.U32.HI R3, RZ, R8, R3 ;  /* 0x00000008ff037219 */ /* 0x000fca0000011603 */
[----:B------:R-:W1:Y:S01]  /*cda0*/  LDC R28, c[0x0][0x648] ;  /* 0x00019200ff1c7b82 */ /* 0x000e620000000800 */
[-C--:B---3--:R-:W-:Y:S02]  /*cdb0*/  SHF.L.U32 R4, R5, R24.reuse, RZ ;  /* 0x0000001805047219 */ /* 0x088fe400000006ff */
[-CC-:B------:R-:W-:Y:S02]  /*cdc0*/  SHF.R.U64 R14, R10, R24.reuse, R3.reuse ;  /* 0x000000180a0e7219 */ /* 0x180fe40000001203 */
[----:B------:R-:W-:Y:S02]  /*cdd0*/  SHF.R.U32.HI R5, RZ, R24, R3 ;  /* 0x00000018ff057219 */ /* 0x000fe40000011603 */
[----:B------:R-:W-:Y:S01]  /*cde0*/  LOP3.LUT R25, RZ, R4, RZ, 0x33, !PT ;  /* 0x00000004ff197212 */ /* 0x000fe200078e33ff */
[----:B------:R-:W3:Y:S01]  /*cdf0*/  LDC R29, c[0x0][0x638] ;  /* 0x00018e00ff1d7b82 */ /* 0x000ee20000000800 */
[----:B------:R-:W-:Y:S01]  /*ce00*/  SHF.L.U32 R24, R7, R24, RZ ;  /* 0x0000001807187219 */ /* 0x000fe200000006ff */
[----:B------:R-:W-:-:S06]  /*ce10*/  IMAD.MOV.U32 R4, RZ, RZ, R14 ;  /* 0x000000ffff047224 */ /* 0x000fcc00078e000e */
[----:B------:R-:W0:Y:S01]  /*ce20*/  LDC R30, c[0x0][0x610] ;  /* 0x00018400ff1e7b82 */ /* 0x000e220000000800 */
[----:B----4-:R-:W-:Y:S05]  /*ce30*/  @!P0 BRA `(.L_x_274) ;  /* 0x0000000000288947 */ /* 0x010fea0003800000 */
        /* <DEDUP_REMOVED lines=10> */
.L_x_274:
[----:B------:R-:W4:Y:S01]  /*cee0*/  LDC R3, c[0x0][0x65c] ;  /* 0x00019700ff037b82 */ /* 0x000f220000000800 */
[----:B-1----:R-:W-:Y:S01]  /*cef0*/  SHF.R.U64 R0, R4, R28, R5 ;  /* 0x0000001c04007219 */ /* 0x002fe20000001205 */
[----:B0-----:R-:W-:Y:S01]  /*cf00*/  VIADD R7, R18, 0xffffffff ;  /* 0xffffffff12077836 */ /* 0x001fe20000000000 */
[----:B------:R-:W-:Y:S01]  /*cf10*/  LOP3.LUT R5, R10, R25, RZ, 0xc0, !PT ;  /* 0x000000190a057212 */ /* 0x000fe200078ec0ff */
[----:B--2---:R-:W-:Y:S02]  /*cf20*/  IMAD.MOV R15, RZ, RZ, -R15 ;  /* 0x000000ffff0f7224 */ /* 0x004fe400078e0a0f */
[----:B------:R-:W-:Y:S01]  /*cf30*/  IMAD.MOV.U32 R4, RZ, RZ, 0x1 ;  /* 0x00000001ff047424 */ /* 0x000fe200078e00ff */
[----:B------:R-:W-:Y:S02]  /*cf40*/  LOP3.LUT R12, R12, R7, RZ, 0xc0, !PT ;  /* 0x000000070c0c7212 */ /* 0x000fe400078ec0ff */
[----:B----4-:R-:W-:Y:S01]  /*cf50*/  ISETP.NE.AND P0, PT, R3, 0x1, PT ;  /* 0x000000010300780c */ /* 0x010fe20003f05270 */
[----:B------:R-:W-:-:S02]  /*cf60*/  IMAD.MOV R3, RZ, RZ, -R0 ;  /* 0x000000ffff037224 */ /* 0x000fc400078e0a00 */
[----:B------:R-:W-:Y:S02]  /*cf70*/  IMAD R0, R24, R0, R5 ;  /* 0x0000000018007224 */ /* 0x000fe400078e0205 */
[----:B---3--:R-:W-:-:S04]  /*cf80*/  IMAD R3, R3, R29, R14 ;  /* 0x0000001d03037224 */ /* 0x008fc800078e020e */
[----:B------:R-:W-:Y:S01]  /*cf90*/  IMAD R5, R3, R18, R12 ;  /* 0x0000001203057224 */ /* 0x000fe200078e020c */
[----:B------:R-:W-:Y:S01]  /*cfa0*/  PRMT R3, R4, 0x7610, R3 ;  /* 0x0000761004037816 */ /* 0x000fe20000000003 */
[----:B------:R-:W-:Y:S02]  /*cfb0*/  IMAD.MOV.U32 R18, RZ, RZ, R13 ;  /* 0x000000ffff127224 */ /* 0x000fe400078e000d */
[----:B------:R-:W-:-:S04]  /*cfc0*/  @P0 IMAD R23, R21, R15, R20 ;  /* 0x0000000f15170224 */ /* 0x000fc800078e0214 */
[----:B------:R-:W-:-:S05]  /*cfd0*/  IMAD R0, R0, R30, R23 ;  /* 0x0000001e00007224 */ /* 0x000fca00078e0217 */
[----:B------:R-:W-:Y:S02]  /*cfe0*/  SEL R23, R5, R0, !P0 ;  /* 0x0000000005177207 */ /* 0x000fe40004000000 */
[----:B------:R-:W-:-:S07]  /*cff0*/  SEL R0, R0, R5, !P0 ;  /* 0x0000000500007207 */ /* 0x000fce0004000000 */
.L_x_272:
[----:B------:R0:W-:Y:S01]  /*d000*/  STL [R1], R0 ;  /* 0x0000000001007387 */ /* 0x0001e20000100800 */
[----:B------:R-:W-:-:S13]  /*d010*/  LOP3.LUT P0, RZ, R3, 0xff, RZ, 0xc0, !PT ;  /* 0x000000ff03ff7812 */ /* 0x000fda000780c0ff */
[----:B0-----:R-:W-:Y:S05]  /*d020*/  @P0 BRA `(.L_x_275) ;  /* 0xffffff4000e40947 */ /* 0x001fea000383ffff */
[----:B------:R-:W-:Y:S05]  /*d030*/  EXIT ;  /* 0x000000000000794d */ /* 0x000fea0003800000 */
.L_x_8:
[----:B0-----:R-:W-:Y:S01]  /*d040*/  ULDC.64 UR4, c[0x0][0x650] ;  /* 0x0001940000047ab9 */ /* 0x001fe20000000a00 */
[----:B------:R-:W-:Y:S01]  /*d050*/  PRMT R8, RZ, 0x7610, R8 ;  /* 0x00007610ff087816 */ /* 0x000fe20000000008 */
[----:B------:R-:W-:Y:S01]  /*d060*/  IMAD.MOV.U32 R13, RZ, RZ, -0x1 ;  /* 0xffffffffff0d7424 */ /* 0x000fe200078e00ff */
[----:B------:R-:W-:Y:S01]  /*d070*/  ISETP.GE.U32.AND P0, PT, R22, UR4, PT ;  /* 0x0000000416007c0c */ /* 0x000fe2000bf06070 */
[----:B------:R-:W-:Y:S02]  /*d080*/  IMAD.MOV.U32 R16, RZ, RZ, -0x1 ;  /* 0xffffffffff107424 */ /* 0x000fe400078e00ff */
[----:B------:R-:W-:Y:S01]  /*d090*/  IMAD.MOV.U32 R6, RZ, RZ, -0x1 ;  /* 0xffffffffff067424 */ /* 0x000fe200078e00ff */
[----:B------:R-:W-:-:S13]  /*d0a0*/  ISETP.GE.U32.AND.EX P0, PT, R19, UR5, PT, P0 ;  /* 0x0000000513007c0c */ /* 0x000fda000bf06100 */
[----:B------:R-:W-:Y:S05]  /*d0b0*/  @P0 BRA `(.L_x_276) ;  /* 0x0000000400300947 */ /* 0x000fea0003800000 */
        /* <DEDUP_REMOVED lines=18> */
.L_x_277:
        /* <DEDUP_REMOVED lines=11> */
[----:B------:R-:W-:-:S03]  /*d290*/  IMAD R11, R11, R25, R6 ;  /* 0x000000190b0b7224 */ /* 0x000fc600078e0206 */
[----:B------:R-:W3:Y:S01]  /*d2a0*/  LDC R27, c[0x0][0x658] ;  /* 0x00019600ff1b7b82 */ /* 0x000ee20000000800 */
[----:B------:R-:W-:Y:S01]  /*d2b0*/  IMAD.IADD R9, R9, 0x1, R11 ;  /* 0x0000000109097824 */ /* 0x000fe200078e020b */
[----:B0-----:R-:W-:-:S04]  /*d2c0*/  ISETP.NE.U32.AND P0, PT, R28, RZ, PT ;  /* 0x000000ff1c00720c */ /* 0x001fc80003f05070 */
[----:B------:R-:W-:Y:S02]  /*d2d0*/  ISETP.NE.AND.EX P0, PT, R29, RZ, PT, P0 ;  /* 0x000000ff1d00720c */ /* 0x000fe40003f05300 */
[----:B------:R-:W0:Y:S01]  /*d2e0*/  LDC R16, c[0x0][0x600] ;  /* 0x00018000ff107b82 */ /* 0x000e220000000800 */
[-CC-:B-1----:R-:W-:Y:S01]  /*d2f0*/  SHF.R.U64 R14, R8, R10.reuse, R9.reuse ;  /* 0x0000000a080e7219 */ /* 0x182fe20000001209 */
[----:B------:R-:W-:Y:S01]  /*d300*/  IMAD.MOV.U32 R8, RZ, RZ, -0x1 ;  /* 0xffffffffff087424 */ /* 0x000fe200078e00ff */
[----:B------:R-:W-:-:S05]  /*d310*/  SHF.R.U32.HI R9, RZ, R10, R9 ;  /* 0x0000000aff097219 */ /* 0x000fca0000011609 */
[----:B------:R-:W1:Y:S01]  /*d320*/  LDC R18, c[0x0][0x648] ;  /* 0x00019200ff127b82 */ /* 0x000e620000000800 */
[-CC-:B--2---:R-:W-:Y:S02]  /*d330*/  SHF.R.U64 R21, R14, R12.reuse, R9.reuse ;  /* 0x0000000c0e157219 */ /* 0x184fe40000001209 */
[----:B------:R-:W-:-:S05]  /*d340*/  SHF.R.U32.HI R6, RZ, R12, R9 ;  /* 0x0000000cff067219 */ /* 0x000fca0000011609 */
[----:B------:R-:W2:Y:S01]  /*d350*/  LDC R24, c[0x0][0x638] ;  /* 0x00018e00ff187b82 */ /* 0x000ea20000000800 */
[-C--:B---3--:R-:W-:Y:S02]  /*d360*/  SHF.L.U32 R8, R8, R27.reuse, RZ ;  /* 0x0000001b08087219 */ /* 0x088fe400000006ff */
[-CC-:B------:R-:W-:Y:S02]  /*d370*/  SHF.R.U64 R23, R21, R27.reuse, R6.reuse ;  /* 0x0000001b15177219 */ /* 0x180fe40000001206 */
[----:B------:R-:W-:Y:S02]  /*d380*/  LOP3.LUT R30, RZ, R8, RZ, 0x33, !PT ;  /* 0x00000008ff1e7212 */ /* 0x000fe400078e33ff */
[----:B------:R-:W-:Y:S01]  /*d390*/  SHF.R.U32.HI R9, RZ, R27, R6 ;  /* 0x0000001bff097219 */ /* 0x000fe20000011606 */
[----:B------:R-:W3:Y:S01]  /*d3a0*/  LDC R25, c[0x0][0x610] ;  /* 0x00018400ff197b82 */ /* 0x000ee20000000800 */
[----:B------:R-:W-:Y:S01]  /*d3b0*/  IMAD.MOV.U32 R8, RZ, RZ, R23 ;  /* 0x000000ffff087224 */ /* 0x000fe200078e0017 */
[----:B------:R-:W-:Y:S06]  /*d3c0*/  @!P0 BRA `(.L_x_278) ;  /* 0x0000000000288947 */ /* 0x000fec0003800000 */
        /* <DEDUP_REMOVED lines=10> */
.L_x_278:
[----:B------:R-:W4:Y:S01]  /*d470*/  LDC R10, c[0x0][0x65c] ;  /* 0x00019700ff0a7b82 */ /* 0x000f220000000800 */
[----:B-1----:R-:W-:Y:S01]  /*d480*/  SHF.R.U64 R6, R8, R18, R9 ;  /* 0x0000001208067219 */ /* 0x002fe20000001209 */
[----:B0-----:R-:W-:Y:S01]  /*d490*/  VIADD R9, R16, 0xffffffff ;  /* 0xffffffff10097836 */ /* 0x001fe20000000000 */
[----:B------:R-:W-:Y:S02]  /*d4a0*/  SHF.L.U32 R26, R26, R27, RZ ;  /* 0x0000001b1a1a7219 */ /* 0x000fe400000006ff */
[----:B------:R-:W-:Y:S01]  /*d4b0*/  LOP3.LUT R5, R21, R30, RZ, 0xc0, !PT ;  /* 0x0000001e15057212 */ /* 0x000fe200078ec0ff */
[----:B------:R-:W-:-:S04]  /*d4c0*/  IMAD.MOV R8, RZ, RZ, -R6 ;  /* 0x000000ffff087224 */ /* 0x000fc800078e0a06 */
[----:B------:R-:W-:Y:S01]  /*d4d0*/  IMAD R6, R26, R6, R5 ;  /* 0x000000061a067224 */ /* 0x000fe200078e0205 */
[----:B------:R-:W-:Y:S02]  /*d4e0*/  LOP3.LUT R5, R14, R9, RZ, 0xc0, !PT ;  /* 0x000000090e057212 */ /* 0x000fe400078ec0ff */
[----:B----4-:R-:W-:-:S13]  /*d4f0*/  ISETP.NE.AND P0, PT, R10, 0x1, PT ;  /* 0x000000010a00780c */ /* 0x010fda0003f05270 */
[----:B------:R-:W-:Y:S02]  /*d500*/  @P0 IMAD R3, R7, R20, R4 ;  /* 0x0000001407030224 */ /* 0x000fe400078e0204 */
[----:B--2---:R-:W-:Y:S02]  /*d510*/  IMAD R4, R8, R24, R23 ;  /* 0x0000001808047224 */ /* 0x004fe400078e0217 */
[----:B---3--:R-:W-:Y:S02]  /*d520*/  IMAD R3, R6, R25, R3 ;  /* 0x0000001906037224 */ /* 0x008fe400078e0203 */
[----:B------:R-:W-:Y:S02]  /*d530*/  IMAD R4, R4, R16, R5 ;  /* 0x0000001004047224 */ /* 0x000fe400078e0205 */
[----:B------:R-:W-:Y:S02]  /*d540*/  IMAD.MOV.U32 R8, RZ, RZ, 0x1 ;  /* 0x00000001ff087424 */ /* 0x000fe400078e00ff */
[----:B------:R-:W-:Y:S01]  /*d550*/  IMAD.MOV.U32 R6, RZ, RZ, R17 ;  /* 0x000000ffff067224 */ /* 0x000fe200078e0011 */
[----:B------:R-:W-:-:S02]  /*d560*/  SEL R16, R4, R3, !P0 ;  /* 0x0000000304107207 */ /* 0x000fc40004000000 */
[----:B------:R-:W-:-:S07]  /*d570*/  SEL R13, R3, R4, !P0 ;  /* 0x00000004030d7207 */ /* 0x000fce0004000000 */
.L_x_276:
[----:B------:R-:W-:-:S08]  /*d580*/  NOP ;  /* 0x0000000000007918 */ /* 0x000fd00000000000 */
[----:B------:R-:W0:-:S00]  /*d590*/  USETMAXREG.DEALLOC.CTAPOOL 0x28 ;  /* 0x00000028000079c8 */ /* 0x000e0000080e0500 */
[----:B0-----:R-:W-:-:S13]  /*d5a0*/  ISETP.NE.AND P0, PT, R0, RZ, PT ;  /* 0x000000ff0000720c */ /* 0x001fda0003f05270 */
[----:B------:R-:W-:Y:S05]  /*d5b0*/  @P0 EXIT ;  /* 0x000000000000094d */ /* 0x000fea0003800000 */
[----:B------:R-:W-:Y:S01]  /*d5c0*/  LOP3.LUT P0, RZ, R8, 0xff, RZ, 0xc0, !PT ;  /* 0x000000ff08ff7812 */ /* 0x000fe2000780c0ff */
[----:B------:R-:W-:Y:S02]  /*d5d0*/  IMAD.MOV.U32 R0, RZ, RZ, 0x1 ;  /* 0x00000001ff007424 */ /* 0x000fe400078e00ff */
[----:B------:R-:W-:-:S10]  /*d5e0*/  IMAD.MOV.U32 R11, RZ, RZ, RZ ;  /* 0x000000ffff0b7224 */ /* 0x000fd400078e00ff */
[----:B------:R-:W-:Y:S05]  /*d5f0*/  @!P0 BRA `(.L_x_279) ;  /* 0x0000000c004c8947 */ /* 0x000fea0003800000 */
[----:B------:R-:W0:Y:S01]  /*d600*/  LDC R0, c[0x0][0x28c] ;  /* 0x0000a300ff007b82 */ /* 0x000e220000000800 */
[----:B------:R-:W1:Y:S01]  /*d610*/  S2R R9, SR_CgaCtaId ;  /* 0x0000000000097919 */ /* 0x000e620000008800 */
[----:B------:R-:W-:Y:S01]  /*d620*/  ULDC UR5, c[0x0][0x600] ;  /* 0x0001800000057ab9 */ /* 0x000fe20000000800 */
[----:B------:R-:W-:Y:S01]  /*d630*/  ULDC UR4, c[0x0][0xc] ;  /* 0x0000030000047ab9 */ /* 0x000fe20000000800 */
[----:B------:R-:W-:Y:S01]  /*d640*/  UIADD3 UR16, UR5, -0x1, URZ ;  /* 0xffffffff05107890 */ /* 0x000fe2000fffe03f */
[----:B------:R-:W-:Y:S01]  /*d650*/  BSSY B0, `(.L_x_279) ;  /* 0x00000cd000007945 */ /* 0x000fe20003800000 */
[----:B------:R-:W-:Y:S01]  /*d660*/  ULDC UR6, c[0x0][0x658] ;  /* 0x0001960000067ab9 */ /* 0x000fe20000000800 */
[----:B------:R-:W-:Y:S01]  /*d670*/  ULDC UR5, c[0x0][0x10] ;  /* 0x0000040000057ab9 */ /* 0x000fe20000000800 */
[----:B------:R-:W-:Y:S01]  /*d680*/  UMOV UR7, 0xffffffff ;  /* 0xffffffff00077882 */ /* 0x000fe20000000000 */
[----:B------:R-:W-:Y:S01]  /*d690*/  UMOV UR8, 0x1 ;  /* 0x0000000100087882 */ /* 0x000fe20000000000 */
[----:B------:R-:W-:Y:S01]  /*d6a0*/  UIMAD.WIDE.U32 UR4, UR4, UR5, URZ ;  /* 0x00000005040472a5 */ /* 0x000fe2000f8e003f */
[----:B------:R-:W-:Y:S01]  /*d6b0*/  IMAD.MOV.U32 R12, RZ, RZ, 0x1 ;  /* 0x00000001ff0c7424 */ /* 0x000fe200078e00ff */
[----:B------:R-:W-:Y:S01]  /*d6c0*/  USHF.L.U32 UR7, UR7, UR6, URZ ;  /* 0x0000000607077299 */ /* 0x000fe2000800063f */
[----:B------:R-:W-:Y:S01]  /*d6d0*/  IMAD.MOV.U32 R11, RZ, RZ, RZ ;  /* 0x000000ffff0b7224 */ /* 0x000fe200078e00ff */
[----:B------:R-:W-:-:S02]  /*d6e0*/  USHF.L.U32 UR18, UR8, UR6, URZ ;  /* 0x0000000608127299 */ /* 0x000fc4000800063f */
[----:B------:R-:W-:Y:S01]  /*d6f0*/  ULOP3.LUT UR17, URZ, UR7, URZ, 0x33, !UPT ;  /* 0x000000073f117292 */ /* 0x000fe2000f8e333f */
[----:B------:R-:W-:Y:S01]  /*d700*/  ULDC UR6, c[0x0][0x14] ;  /* 0x0000050000067ab9 */ /* 0x000fe20000000800 */
[----:B------:R-:W-:Y:S01]  /*d710*/  ULDC.64 UR22, c[0x0][0x198] ;  /* 0x0000660000167ab9 */ /* 0x000fe20000000a00 */
[----:B------:R-:W-:Y:S02]  /*d720*/  UIMAD.WIDE.U32 UR20, UR4, UR6, URZ ;  /* 0x00000006041472a5 */ /* 0x000fe4000f8e003f */
[----:B------:R-:W-:Y:S01]  /*d730*/  UIMAD UR13, UR5, UR6, URZ ;  /* 0x00000006050d72a4 */ /* 0x000fe2000f8e023f */
[----:B0-----:R-:W-:-:S03]  /*d740*/  VIADD R0, R0, 0xf ;  /* 0x0000000f00007836 */ /* 0x001fc60000000000 */
[----:B------:R-:W-:Y:S02]  /*d750*/  UIADD3 UR13, UR21, UR13, URZ ;  /* 0x0000000d150d7290 */ /* 0x000fe4000fffe03f */
[----:B------:R-:W-:-:S04]  /*d760*/  SHF.R.S32.HI R3, RZ, 0x1f, R0 ;  /* 0x0000001fff037819 */ /* 0x000fc80000011400 */
[----:B------:R-:W-:Y:S01]  /*d770*/  LEA.HI R8, R3, R0, RZ, 0x4 ;  /* 0x0000000003087211 */ /* 0x000fe200078f20ff */
[----:B------:R-:W-:Y:S01]  /*d780*/  IMAD.MOV.U32 R0, RZ, RZ, 0x1 ;  /* 0x00000001ff007424 */ /* 0x000fe200078e00ff */
[----:B------:R-:W-:Y:S02]  /*d790*/  LOP3.LUT R3, R2, 0x2, RZ, 0xfc, !PT ;  /* 0x0000000202037812 */ /* 0x000fe400078efcff */
[----:B------:R-:W-:Y:S02]  /*d7a0*/  SHF.R.S32.HI R8, RZ, 0x4, R8 ;  /* 0x00000004ff087819 */ /* 0x000fe40000011408 */
[----:B-1----:R-:W-:-:S03]  /*d7b0*/  LOP3.LUT R9, R9, 0x1, RZ, 0xc0, !PT ;  /* 0x0000000109097812 */ /* 0x002fc600078ec0ff */
[----:B------:R-:W-:-:S07]  /*d7c0*/  VIADD R10, R8, 0x1 ;  /* 0x00000001080a7836 */ /* 0x000fce0000000000 */
.L_x_290:
[----:B------:R-:W-:-:S03]  /*d7d0*/  UMOV UR4, 0xffffffff ;  /* 0xffffffff00047882 */ /* 0x000fc60000000000 */
[----:B------:R-:W-:Y:S05]  /*d7e0*/  BRA.DIV UR4, `(.L_x_280) ;  /* 0x0000001604487947 */ /* 0x000fea000b800000 */
[----:B------:R-:W-:-:S13]  /*d7f0*/  ELECT P6, URZ, PT ;  /* 0x00000000003f782f */ /* 0x000fda00038c0000 */
.L_x_312:
[----:B------:R-:W0:Y:S01]  /*d800*/  LDC R4, c[0x0][0x28c] ;  /* 0x0000a300ff047b82 */ /* 0x000e220000000800 */
[----:B------:R-:W-:Y:S01]  /*d810*/  BSSY B1, `(.L_x_281) ;  /* 0x000003b000017945 */ /* 0x000fe20003800000 */
[----:B0-----:R-:W-:-:S13]  /*d820*/  ISETP.LT.OR P6, PT, R4, 0x1, !P6 ;  /* 0x000000010400780c */ /* 0x001fda00077c1670 */
[----:B------:R-:W-:Y:S05]  /*d830*/  @P6 BRA `(.L_x_282) ;  /* 0x0000000000e06947 */ /* 0x000fea0003800000 */
[----:B------:R-:W-:Y:S02]  /*d840*/  IMAD R16, R16, 0x2, R9 ;  /* 0x0000000210107824 */ /* 0x000fe400078e0209 */
[----:B------:R-:W-:Y:S02]  /*d850*/  IMAD R17, R13, 0x180, RZ ;  /* 0x000001800d117824 */ /* 0x000fe400078e02ff */
[----:B------:R-:W-:Y:S02]  /*d860*/  IMAD.MOV.U32 R18, RZ, RZ, RZ ;  /* 0x000000ffff127224 */ /* 0x000fe400078e00ff */
[----:B------:R-:W-:Y:S02]  /*d870*/  IMAD.MOV.U32 R4, RZ, RZ, R10 ;  /* 0x000000ffff047224 */ /* 0x000fe400078e000a */
[----:B------:R-:W-:Y:S02]  /*d880*/  IMAD.MOV.U32 R5, RZ, RZ, R0 ;  /* 0x000000ffff057224 */ /* 0x000fe400078e0000 */
[----:B------:R-:W-:-:S02]  /*d890*/  IMAD.MOV.U32 R14, RZ, RZ, R11 ;  /* 0x000000ffff0e7224 */ /* 0x000fc400078e000b */
[----:B------:R-:W-:-:S07]  /*d8a0*/  IMAD R15, R16, 0x30, RZ ;  /* 0x00000030100f7824 */ /* 0x000fce00078e02ff */
.L_x_285:
[----:B------:R-:W0:Y:S01]  /*d8b0*/  S2R R16, SR_CgaCtaId ;  /* 0x0000000000107919 */ /* 0x000e220000008800 */
[----:B------:R-:W-:Y:S01]  /*d8c0*/  MOV R7, 0x400 ;  /* 0x0000040000077802 */ /* 0x000fe20000000f00 */
[----:B------:R-:W1:Y:S03]  /*d8d0*/  S2R R13, SR_TID.X ;  /* 0x00000000000d7919 */ /* 0x000e660000002100 */
[----:B0-----:R-:W-:Y:S02]  /*d8e0*/  LEA R21, R16, R7, 0x18 ;  /* 0x0000000710157211 */ /* 0x001fe400078ec0ff */
[----:B------:R-:W-:Y:S02]  /*d8f0*/  SHF.L.U32 R7, R5, 0x1f, RZ ;  /* 0x0000001f05077819 */ /* 0x000fe400000006ff */
[----:B-1----:R-:W-:Y:S01]  /*d900*/  LOP3.LUT P1, RZ, R13, 0x7f, RZ, 0xc0, !PT ;  /* 0x0000007f0dff7812 */ /* 0x002fe2000782c0ff */
[----:B------:R-:W-:-:S04]  /*d910*/  IMAD R16, R14, 0x8, R21 ;  /* 0x000000080e107824 */ /* 0x000fc800078e0215 */
[----:B------:R-:W0:Y:S08]  /*d920*/  SYNCS.PHASECHK.TRANS64.TRYWAIT P0, [R16+URZ+0x78], R7 ;  /* 0x00007807100075a7 */ /* 0x000e30000800017f */
[----:B------:R-:W1:Y:S01]  /*d930*/  @!P1 LDC R13, c[0x0][0x500] ;  /* 0x00014000ff0d9b82 */ /* 0x000e620000000800 */
[----:B0-----:R-:W-:Y:S05]  /*d940*/  @!P0 BRA `(.L_x_283) ;  /* 0x0000001400108947 */ /* 0x001fea0003800000 */
.L_x_313:
[----:B0-----:R-:W-:Y:S01]  /*d950*/  PRMT R7, R3, 0x9910, RZ ;  /* 0x0000991003077816 */ /* 0x001fe200000000ff */
[----:B-1----:R0:W-:Y:S03]  /*d960*/  @!P1 SYNCS.ARRIVE.TRANS64 RZ, [R16+URZ], R13 ;  /* 0x0000000d10ff99a7 */ /* 0x0021e6000800003f */
[----:B------:R-:W-:-:S13]  /*d970*/  ISETP.NE.AND P0, PT, R7, 0x2, PT ;  /* 0x000000020700780c */ /* 0x000fda0003f05270 */
[----:B0-----:R-:W-:Y:S05]  /*d980*/  @P0 BRA `(.L_x_284) ;  /* 0x0000000000040947 */ /* 0x001fea0003800000 */
[----:B------:R-:W-:Y:S01]  /*d990*/  BPT.TRAP 0x1 ;  /* 0x000000040000795c */ /* 0x000fe20000300000 */
.L_x_284:
[----:B------:R-:W-:Y:S01]  /*d9a0*/  IMAD R7, R14, 0x2, R9 ;  /* 0x000000020e077824 */ /* 0x000fe200078e0209 */
[----:B------:R-:W-:Y:S01]  /*d9b0*/  R2UR UR9, R16 ;  /* 0x00000000100972ca */ /* 0x000fe200000e0000 */
[--C-:B------:R-:W-:Y:S01]  /*d9c0*/  IMAD R13, R14, 0x3000, R21.reuse ;  /* 0x000030000e0d7824 */ /* 0x100fe200078e0215 */
[----:B------:R-:W-:Y:S01]  /*d9d0*/  UIADD3 UR4, UP0, UR22, 0xf0, URZ ;  /* 0x000000f016047890 */ /* 0x000fe2000ff1e03f */
[----:B------:R-:W-:Y:S01]  /*d9e0*/  IMAD R7, R7, 0x300, RZ ;  /* 0x0000030007077824 */ /* 0x000fe200078e02ff */
[----:B------:R-:W-:Y:S01]  /*d9f0*/  R2UR UR11, R17 ;  /* 0x00000000110b72ca */ /* 0x000fe200000e0000 */
[----:B------:R-:W-:Y:S01]  /*da00*/  VIADD R4, R4, 0xffffffff ;  /* 0xffffffff04047836 */ /* 0x000fe20000000000 */
[----:B------:R-:W-:Y:S01]  /*da10*/  R2UR UR5, R13 ;  /* 0x000000000d0572ca */ /* 0x000fe200000e0000 */
[----:B------:R-:W-:Y:S01]  /*da20*/  IMAD R7, R7, 0x2, R21 ;  /* 0x0000000207077824 */ /* 0x000fe200078e0215 */
[----:B------:R-:W-:Y:S01]  /*da30*/  R2UR UR10, R18 ;  /* 0x00000000120a72ca */ /* 0x000fe200000e0000 */
[----:B------:R-:W-:Y:S01]  /*da40*/  UIADD3 UR24, UP1, UR22, 0x1f0, URZ ;  /* 0x000001f016187890 */ /* 0x000fe2000ff3e03f */
[----:B------:R-:W-:Y:S01]  /*da50*/  R2UR UR12, R6 ;  /* 0x00000000060c72ca */ /* 0x000fe200000e0000 */
[----:B------:R-:W-:Y:S01]  /*da60*/  VIADD R14, R14, 0x1 ;  /* 0x000000010e0e7836 */ /* 0x000fe20000000000 */
[----:B------:R-:W-:Y:S01]  /*da70*/  R2UR UR8, R7 ;  /* 0x00000000070872ca */ /* 0x000fe200000e0000 */
[----:B------:R-:W-:Y:S01]  /*da80*/  UIADD3.X UR25, URZ, UR23, URZ, UP1, !UPT ;  /* 0x000000173f197290 */ /* 0x000fe20008ffe43f */
[----:B------:R-:W-:Y:S01]  /*da90*/  R2UR UR19, R15 ;  /* 0x000000000f1372ca */ /* 0x000fe200000e0000 */
[----:B------:R-:W-:Y:S01]  /*daa0*/  UMOV UR6, 0x0 ;  /* 0x0000000000067882 */ /* 0x000fe20000000000 */
[----:B------:R-:W-:Y:S01]  /*dab0*/  ISETP.GT.AND P1, PT, R4, 0x1, PT ;  /* 0x000000010400780c */ /* 0x000fe20003f24270 */
[----:B------:R-:W-:Y:S01]  /*dac0*/  UMOV UR7, 0x10000000 ;  /* 0x1000000000077882 */ /* 0x000fe20000000000 */
[----:B------:R-:W-:Y:S01]  /*dad0*/  ISETP.NE.AND P0, PT, R14, 0xf, PT ;  /* 0x0000000f0e00780c */ /* 0x000fe20003f05270 */
[----:B------:R-:W-:Y:S01]  /*dae0*/  UIADD3 UR14, UR5, 0x200, URZ ;  /* 0x00000200050e7890 */ /* 0x000fe2000fffe03f */
[----:B------:R-:W-:Y:S01]  /*daf0*/  VIADD R18, R18, 0x10 ;  /* 0x0000001012127836 */ /* 0x000fe20000000000 */
[----:B------:R-:W-:Y:S01]  /*db00*/  UIADD3.X UR5, URZ, UR23, URZ, UP0, !UPT ;  /* 0x000000173f057290 */ /* 0x000fe200087fe43f */
[----:B------:R-:W-:Y:S01]  /*db10*/  SEL R16, RZ, 0x1, P0 ;  /* 0x00000001ff107807 */ /* 0x000fe20000000000 */
[----:B------:R-:W-:Y:S01]  /*db20*/  UMOV UR26, 0x30000 ;  /* 0x00030000001a7882 */ /* 0x000fe20000000000 */
[----:B------:R-:W-:Y:S01]  /*db30*/  SEL R14, R14, RZ, P0 ;  /* 0x000000ff0e0e7207 */ /* 0x000fe20000000000 */
[----:B------:R-:W-:Y:S01]  /*db40*/  UIADD3 UR15, UR8, 0x2d200, URZ ;  /* 0x0002d200080f7890 */ /* 0x000fe2000fffe03f */
[----:B------:R-:W-:-:S02]  /*db50*/  LOP3.LUT R5, R5, R16, RZ, 0x3c, !PT ;  /* 0x0000001005057212 */ /* 0x000fc400078e3cff */
[----:B------:R-:W-:Y:S02]  /*db60*/  UMOV UR8, UR14 ;  /* 0x0000000e00087c82 */ /* 0x000fe40008000000 */
[----:B------:R0:W-:Y:S02]  /*db70*/  UTMALDG.3D [UR8], [UR4], desc[UR6] ;  /* 0x00000608040075b4 */ /* 0x0001e40008011000 */
[----:B0-----:R-:W-:Y:S01]  /*db80*/  UMOV UR8, UR15 ;  /* 0x0000000f00087c82 */ /* 0x001fe20008000000 */
[----:B------:R-:W-:Y:S02]  /*db90*/  UMOV UR11, UR19 ;  /* 0x00000013000b7c82 */ /* 0x000fe40008000000 */
[----:B------:R0:W-:Y:S02]  /*dba0*/  UTMALDG.3D.MULTICAST [UR8], [UR24], UR26, desc[UR6] ;  /* 0x00000608180073b4 */ /* 0x0001e4000801181a */
[----:B0-----:R-:W-:Y:S05]  /*dbb0*/  @P1 BRA `(.L_x_285) ;  /* 0xfffffffc003c1947 */ /* 0x001fea000383ffff */
.L_x_282:
[----:B------:R-:W-:Y:S05]  /*dbc0*/  BSYNC B1 ;  /* 0x0000000000017941 */ /* 0x000fea0003800000 */
.L_x_281:
[----:B------:R-:W-:Y:S01]  /*dbd0*/  LOP3.LUT P1, RZ, R12, 0xff, RZ, 0xc0, !PT ;  /* 0x000000ff0cff7812 */ /* 0x000fe2000782c0ff */
[C---:B------:R-:W-:Y:S01]  /*dbe0*/  IMAD.IADD R6, R8.reuse, 0x1, R11 ;  /* 0x0000000108067824 */ /* 0x040fe200078e020b */
[----:B------:R-:W-:Y:S01]  /*dbf0*/  ULDC.64 UR4, c[0x0][0x650] ;  /* 0x0001940000047ab9 */ /* 0x000fe20000000a00 */
[----:B------:R-:W-:Y:S01]  /*dc00*/  ISETP.GE.U32.AND P2, PT, R8, 0xf, PT ;  /* 0x0000000f0800780c */ /* 0x000fe20003f46070 */
[----:B------:R-:W-:Y:S01]  /*dc10*/  BSSY B1, `(.L_x_286) ;  /* 0x000006e000017945 */ /* 0x000fe20003800000 */
[----:B------:R-:W-:Y:S01]  /*dc20*/  IMAD.MOV.U32 R13, RZ, RZ, -0x1 ;  /* 0xffffffffff0d7424 */ /* 0x000fe200078e00ff */
[----:B------:R-:W-:Y:S01]  /*dc30*/  ISETP.GT.U32.AND P0, PT, R6, 0xe, PT ;  /* 0x0000000e0600780c */ /* 0x000fe20003f04070 */
[----:B------:R-:W-:Y:S01]  /*dc40*/  IMAD.MOV.U32 R16, RZ, RZ, -0x1 ;  /* 0xffffffffff107424 */ /* 0x000fe200078e00ff */
[----:B------:R-:W-:Y:S02]  /*dc50*/  PRMT R12, RZ, 0x7610, R12 ;  /* 0x00007610ff0c7816 */ /* 0x000fe4000000000c */
[----:B------:R-:W-:-:S03]  /*dc60*/  ISETP.LT.U32.AND P0, PT, R8, 0xf, P0 ;  /* 0x0000000f0800780c */ /* 0x000fc60000701070 */
[----:B------:R-:W0:Y:S01]  /*dc70*/  @P1 S2R R5, SR_CgaCtaId ;  /* 0x0000000000051919 */ /* 0x000e220000008800 */
[----:B------:R-:W-:-:S04]  /*dc80*/  @P1 MOV R4, 0x400 ;  /* 0x0000040000041802 */ /* 0x000fc80000000f00 */
[----:B0-----:R-:W-:Y:S01]  /*dc90*/  @P1 LEA R7, R5, R4, 0x18 ;  /* 0x0000000405071211 */ /* 0x001fe200078ec0ff */
[----:B------:R-:W-:-:S03]  /*dca0*/  IMAD.WIDE.U32 R4, R6, -0x77777777, RZ ;  /* 0x8888888906047825 */ /* 0x000fc600078e00ff */
[----:B------:R0:W-:Y:S01]  /*dcb0*/  @P1 SYNCS.ARRIVE.TRANS64.A1T0 RZ, [R7+URZ+0x108], RZ ;  /* 0x000108ff07ff19a7 */ /* 0x0001e2000810003f */
[----:B------:R-:W-:Y:S02]  /*dcc0*/  IADD3 R22, P1, R22, UR20, RZ ;  /* 0x0000001416167c10 */ /* 0x000fe4000ff3e0ff */
[----:B------:R-:W-:Y:S02]  /*dcd0*/  PRMT R4, RZ, 0x7610, R4 ;  /* 0x00007610ff047816 */ /* 0x000fe40000000004 */
[----:B------:R-:W-:Y:S02]  /*dce0*/  IADD3.X R19, R19, UR13, RZ, P1, !PT ;  /* 0x0000000d13137c10 */ /* 0x000fe40008ffe4ff */
[----:B0-----:R-:W-:Y:S02]  /*dcf0*/  SHF.R.U32.HI R7, RZ, 0x3, R5 ;  /* 0x00000003ff077819 */ /* 0x001fe40000011605 */
[----:B------:R-:W-:Y:S02]  /*dd00*/  SEL R5, RZ, 0x1, !P0 ;  /* 0x00000001ff057807 */ /* 0x000fe40004000000 */
[----:B------:R-:W-:Y:S01]  /*dd10*/  ISETP.GE.U32.AND P0, PT, R22, UR4, PT ;  /* 0x0000000416007c0c */ /* 0x000fe2000bf06070 */
[----:B------:R-:W-:Y:S01]  /*dd20*/  IMAD R11, R7, -0xf, R6 ;  /* 0xfffffff1070b7824 */ /* 0x000fe200078e0206 */
[----:B------:R-:W-:Y:S01]  /*dd30*/  LOP3.LUT R0, R0, R5, RZ, 0x3c, !PT ;  /* 0x0000000500007212 */ /* 0x000fe200078e3cff */
[----:B------:R-:W-:Y:S01]  /*dd40*/  IMAD.MOV.U32 R6, RZ, RZ, -0x1 ;  /* 0xffffffffff067424 */ /* 0x000fe200078e00ff */
[----:B------:R-:W-:-:S02]  /*dd50*/  ISETP.GE.U32.AND.EX P0, PT, R19, UR5, PT, P0 ;  /* 0x0000000513007c0c */ /* 0x000fc4000bf06100 */
[----:B------:R-:W-:-:S11]  /*dd60*/  @P2 LOP3.LUT R0, R0, 0x1, R7, 0x78, !PT ;  /* 0x0000000100002812 */ /* 0x000fd600078e7807 */
[----:B------:R-:W-:Y:S05]  /*dd70*/  @P0 BRA `(.L_x_287) ;  /* 0x00000004005c0947 */ /* 0x000fea0003800000 */
[----:B------:R-:W0:Y:S01]  /*dd80*/  S2R R15, SR_CTAID.X ;  /* 0x00000000000f7919 */ /* 0x000e220000002500 */
[----:B------:R-:W-:Y:S01]  /*dd90*/  ULDC.64 UR4, c[0x0][0x628] ;  /* 0x00018a0000047ab9 */ /* 0x000fe20000000a00 */
[----:B------:R-:W1:Y:S01]  /*dda0*/  LDC R16, c[0x0][0x144] ;  /* 0x00005100ff107b82 */ /* 0x000e620000000800 */
[----:B------:R-:W-:Y:S01]  /*ddb0*/  ISETP.NE.U32.AND P0, PT, RZ, UR4, PT ;  /* 0x00000004ff007c0c */ /* 0x000fe2000bf05070 */
[----:B------:R-:W2:Y:S01]  /*ddc0*/  S2R R13, SR_CTAID.Y ;  /* 0x00000000000d7919 */ /* 0x000ea20000002600 */
[----:B------:R-:W-:Y:S01]  /*ddd0*/  ULDC UR7, c[0x0][0x630] ;  /* 0x00018c0000077ab9 */ /* 0x000fe20000000800 */
[----:B------:R-:W-:Y:S01]  /*dde0*/  ULDC UR8, c[0x0][0x150] ;  /* 0x0000540000087ab9 */ /* 0x000fe20000000800 */
[----:B------:R-:W-:Y:S01]  /*ddf0*/  ISETP.NE.AND.EX P0, PT, RZ, UR5, PT, P0 ;  /* 0x00000005ff007c0c */ /* 0x000fe2000bf05300 */
[----:B------:R-:W-:Y:S02]  /*de00*/  IMAD.MOV.U32 R4, RZ, RZ, R22 ;  /* 0x000000ffff047224 */ /* 0x000fe400078e0016 */
[----:B------:R-:W-:Y:S01]  /*de10*/  IMAD.MOV.U32 R5, RZ, RZ, R19 ;  /* 0x000000ffff057224 */ /* 0x000fe200078e0013 */
[----:B0-----:R-:W-:-:S09]  /*de20*/  I2FP.F32.U32 R18, R15 ;  /* 0x0000000f00127245 */ /* 0x001fd20000201000 */
[----:B------:R-:W-:Y:S05]  /*de30*/  @!P0 BRA `(.L_x_288) ;  /* 0x0000000000288947 */ /* 0x000fea0003800000 */
[----:B------:R-:W-:Y:S02]  /*de40*/  ULDC UR6, c[0x0][0x634] ;  /* 0x00018d0000067ab9 */ /* 0x000fe40000000800 */
[----:B------:R-:W-:-:S05]  /*de50*/  IADD3 R5, P0, R22, UR6, RZ ;  /* 0x0000000616057c10 */ /* 0x000fca000ff1e0ff */
[----:B------:R-:W-:-:S04]  /*de60*/  IMAD.X R17, RZ, RZ, R19, P0 ;  /* 0x000000ffff117224 */ /* 0x000fc800000e0613 */
[----:B------:R-:W-:-:S04]  /*de70*/  IMAD.WIDE.U32 R6, R17, UR4, RZ ;  /* 0x0000000411067c25 */ /* 0x000fc8000f8e00ff */
[----:B------:R-:W-:-:S04]  /*de80*/  IMAD.WIDE.U32 R6, P0, R5, UR5, R6 ;  /* 0x0000000505067c25 */ /* 0x000fc8000f800006 */
[----:B------:R-:W-:-:S04]  /*de90*/  IMAD.WIDE.U32 R4, R5, UR4, RZ ;  /* 0x0000000405047c25 */ /* 0x000fc8000f8e00ff */
[----:B------:R-:W-:Y:S01]  /*dea0*/  IMAD.MOV.U32 R4, RZ, RZ, R7 ;  /* 0x000000ffff047224 */ /* 0x000fe200078e0007 */
[----:B------:R-:W-:Y:S01]  /*deb0*/  IADD3 RZ, P1, R5, R6, RZ ;  /* 0x0000000605ff7210 */ /* 0x000fe20007f3e0ff */
[----:B------:R-:W-:-:S04]  /*dec0*/  IMAD.X R5, RZ, RZ, RZ, P0 ;  /* 0x000000ffff057224 */ /* 0x000fc800000e06ff */
[----:B------:R-:W-:-:S08]  /*ded0*/  IMAD.WIDE.U32.X R4, R17, UR5, R4, P1 ;  /* 0x0000000511047c25 */ /* 0x000fd000088e0404 */
.L_x_288:
[----:B------:R-:W-:Y:S01]  /*dee0*/  FMUL R18, R18, UR8 ;  /* 0x0000000812127c20 */ /* 0x000fe20008400000 */
[--C-:B------:R-:W-:Y:S01]  /*def0*/  SHF.R.U64 R14, R4, UR7, R5.reuse ;  /* 0x00000007040e7c19 */ /* 0x100fe20008001205 */
[----:B------:R-:W-:Y:S01]  /*df00*/  ULDC.64 UR4, c[0x0][0x620] ;  /* 0x0001880000047ab9 */ /* 0x000fe20000000a00 */
[----:B------:R-:W-:Y:S01]  /*df10*/  SHF.R.U32.HI R4, RZ, UR7, R5 ;  /* 0x00000007ff047c19 */ /* 0x000fe20008011605 */
[----:B------:R-:W-:Y:S01]  /*df20*/  IMAD.MOV.U32 R5, RZ, RZ, R19 ;  /* 0x000000ffff057224 */ /* 0x000fe200078e0013 */
[----:B------:R-:W-:Y:S01]  /*df30*/  IADD3 R17, P0, RZ, -R14, RZ ;  /* 0x8000000eff117210 */ /* 0x000fe20007f1e0ff */
[----:B------:R-:W0:Y:S01]  /*df40*/  F2I.U32.TRUNC.NTZ R18, R18 ;  /* 0x0000001200127305 */ /* 0x000e22000020f000 */
[----:B------:R-:W-:-:S03]  /*df50*/  ULDC.64 UR6, c[0x0][0x640] ;  /* 0x0001900000067ab9 */ /* 0x000fc60000000a00 */
[----:B------:R-:W-:Y:S01]  /*df60*/  IMAD.X R4, RZ, RZ, ~R4, P0 ;  /* 0x000000ffff047224 */ /* 0x000fe200000e0e04 */
[----:B------:R-:W-:-:S03]  /*df70*/  ISETP.NE.U32.AND P0, PT, RZ, UR6, PT ;  /* 0x00000006ff007c0c */ /* 0x000fc6000bf05070 */
[----:B------:R-:W-:Y:S01]  /*df80*/  IMAD R4, R4, UR4, RZ ;  /* 0x0000000404047c24 */ /* 0x000fe2000f8e02ff */
[----:B------:R-:W-:-:S03]  /*df90*/  ISETP.NE.AND.EX P0, PT, RZ, UR7, PT, P0 ;  /* 0x00000007ff007c0c */ /* 0x000fc6000bf05300 */
[C---:B------:R-:W-:Y:S01]  /*dfa0*/  IMAD R7, R17.reuse, UR5, R4 ;  /* 0x0000000511077c24 */ /* 0x040fe2000f8e0204 */
[----:B------:R-:W-:Y:S01]  /*dfb0*/  ULDC UR5, c[0x0][0x154] ;  /* 0x0000550000057ab9 */ /* 0x000fe20000000800 */
[----:B------:R-:W-:Y:S02]  /*dfc0*/  IMAD.MOV.U32 R4, RZ, RZ, R22 ;  /* 0x000000ffff047224 */ /* 0x000fe400078e0016 */
[----:B0-----:R-:W-:Y:S02]  /*dfd0*/  IMAD.MOV R6, RZ, RZ, -R18 ;  /* 0x000000ffff067224 */ /* 0x001fe400078e0a12 */
[----:B------:R-:W-:Y:S01]  /*dfe0*/  IMAD.WIDE.U32 R4, R17, UR4, R4 ;  /* 0x0000000411047c25 */ /* 0x000fe2000f8e0004 */
[----:B------:R-:W-:-:S03]  /*dff0*/  ULDC UR4, c[0x0][0x618] ;  /* 0x0001860000047ab9 */ /* 0x000fc60000000800 */
[----:B-1----:R-:W-:Y:S01]  /*e000*/  IMAD R15, R16, R6, R15 ;  /* 0x00000006100f7224 */ /* 0x002fe200078e020f */
[----:B--2---:R-:W-:Y:S01]  /*e010*/  I2FP.F32.U32 R6, R13 ;  /* 0x0000000d00067245 */ /* 0x004fe20000201000 */
[----:B------:R-:W0:Y:S01]  /*e020*/  LDC R16, c[0x0][0x148] ;  /* 0x00005200ff107b82 */ /* 0x000e220000000800 */
[----:B------:R-:W-:-:S03]  /*e030*/  IMAD.IADD R5, R5, 0x1, R7 ;  /* 0x0000000105057824 */ /* 0x000fc600078e0207 */
[----:B------:R-:W-:Y:S02]  /*e040*/  FMUL R6, R6, UR5 ;  /* 0x0000000506067c20 */ /* 0x000fe40008400000 */
[--C-:B------:R-:W-:Y:S02]  /*e050*/  SHF.R.U64 R17, R4, UR4, R5.reuse ;  /* 0x0000000404117c19 */ /* 0x100fe40008001205 */
[----:B------:R-:W-:Y:S01]  /*e060*/  SHF.R.U32.HI R4, RZ, UR4, R5 ;  /* 0x00000004ff047c19 */ /* 0x000fe20008011605 */
[----:B------:R1:W2:Y:S01]  /*e070*/  F2I.U32.TRUNC.NTZ R21, R6 ;  /* 0x0000000600157305 */ /* 0x0002a2000020f000 */
[----:B------:R-:W-:Y:S02]  /*e080*/  ULDC UR4, c[0x0][0x608] ;  /* 0x0001820000047ab9 */ /* 0x000fe40000000800 */
[--C-:B------:R-:W-:Y:S02]  /*e090*/  SHF.R.U64 R20, R17, UR4, R4.reuse ;  /* 0x0000000411147c19 */ /* 0x100fe40008001204 */
[----:B------:R-:W-:Y:S01]  /*e0a0*/  SHF.R.U32.HI R5, RZ, UR4, R4 ;  /* 0x00000004ff057c19 */ /* 0x000fe20008011604 */
[----:B------:R-:W-:-:S03]  /*e0b0*/  ULDC UR4, c[0x0][0x658] ;  /* 0x0001960000047ab9 */ /* 0x000fc60000000800 */
[--C-:B------:R-:W-:Y:S02]  /*e0c0*/  SHF.R.U64 R18, R20, UR4, R5.reuse ;  /* 0x0000000414127c19 */ /* 0x100fe40008001205 */
[----:B------:R-:W-:-:S03]  /*e0d0*/  SHF.R.U32.HI R23, RZ, UR4, R5 ;  /* 0x00000004ff177c19 */ /* 0x000fc60008011605 */
[----:B------:R-:W-:Y:S02]  /*e0e0*/  IMAD.MOV.U32 R4, RZ, RZ, R18 ;  /* 0x000000ffff047224 */ /* 0x000fe400078e0012 */
[----:B------:R-:W-:Y:S01]  /*e0f0*/  IMAD.MOV.U32 R5, RZ, RZ, R23 ;  /* 0x000000ffff057224 */ /* 0x000fe200078e0017 */
[----:B-12---:R-:W-:Y:S06]  /*e100*/  @!P0 BRA `(.L_x_289) ;  /* 0x0000000000288947 */ /* 0x006fec0003800000 */
        /* <DEDUP_REMOVED lines=10> */
.L_x_289:
[----:B------:R-:W1:Y:S01]  /*e1b0*/  LDC R6, c[0x0][0x65c] ;  /* 0x00019700ff067b82 */ /* 0x000e620000000800 */
[----:B------:R-:W-:Y:S01]  /*e1c0*/  ULDC UR4, c[0x0][0x648] ;  /* 0x0001920000047ab9 */ /* 0x000fe20000000800 */
[----:B------:R-:W-:Y:S01]  /*e1d0*/  LOP3.LUT R20, R20, UR17, RZ, 0xc0, !PT ;  /* 0x0000001114147c12 */ /* 0x000fe2000f8ec0ff */
[----:B------:R-:W-:Y:S01]  /*e1e0*/  IMAD.MOV R21, RZ, RZ, -R21 ;  /* 0x000000ffff157224 */ /* 0x000fe200078e0a15 */
[----:B------:R-:W-:Y:S01]  /*e1f0*/  SHF.R.U64 R5, R4, UR4, R5 ;  /* 0x0000000404057c19 */ /* 0x000fe20008001205 */
[----:B------:R-:W-:Y:S01]  /*e200*/  ULDC UR4, c[0x0][0x638] ;  /* 0x00018e0000047ab9 */ /* 0x000fe20000000800 */
[----:B------:R-:W-:Y:S01]  /*e210*/  LOP3.LUT R17, R17, UR16, RZ, 0xc0, !PT ;  /* 0x0000001011117c12 */ /* 0x000fe2000f8ec0ff */
[----:B------:R-:W-:Y:S01]  /*e220*/  ULDC UR5, c[0x0][0x610] ;  /* 0x0001840000057ab9 */ /* 0x000fe20000000800 */
[----:B------:R-:W-:Y:S02]  /*e230*/  IMAD.MOV.U32 R4, RZ, RZ, 0x1 ;  /* 0x00000001ff047424 */ /* 0x000fe400078e00ff */
[----:B------:R-:W-:-:S02]  /*e240*/  IMAD.MOV R7, RZ, RZ, -R5 ;  /* 0x000000ffff077224 */ /* 0x000fc400078e0a05 */
[----:B------:R-:W-:Y:S02]  /*e250*/  IMAD R20, R5, UR18, R20 ;  /* 0x0000001205147c24 */ /* 0x000fe4000f8e0214 */
[----:B------:R-:W-:Y:S01]  /*e260*/  IMAD R18, R7, UR4, R18 ;  /* 0x0000000407127c24 */ /* 0x000fe2000f8e0212 */
[----:B------:R-:W-:-:S03]  /*e270*/  ULDC UR4, c[0x0][0x600] ;  /* 0x0001800000047ab9 */ /* 0x000fc60000000800 */
[----:B------:R-:W-:Y:S01]  /*e280*/  IMAD R18, R18, UR4, R17 ;  /* 0x0000000412127c24 */ /* 0x000fe2000f8e0211 */
[----:B-1----:R-:W-:Y:S01]  /*e290*/  ISETP.NE.AND P0, PT, R6, 0x1, PT ;  /* 0x000000010600780c */ /* 0x002fe20003f05270 */
[----:B------:R-:W-:-:S12]  /*e2a0*/  IMAD.MOV.U32 R6, RZ, RZ, R14 ;  /* 0x000000ffff067224 */ /* 0x000fd800078e000e */
[----:B0-----:R-:W-:-:S04]  /*e2b0*/  @P0 IMAD R15, R16, R21, R13 ;  /* 0x00000015100f0224 */ /* 0x001fc800078e020d */
[----:B------:R-:W-:-:S05]  /*e2c0*/  IMAD R15, R20, UR5, R15 ;  /* 0x00000005140f7c24 */ /* 0x000fca000f8e020f */
[----:B------:R-:W-:Y:S02]  /*e2d0*/  SEL R16, R18, R15, !P0 ;  /* 0x0000000f12107207 */ /* 0x000fe40004000000 */
[----:B------:R-:W-:-:S07]  /*e2e0*/  SEL R13, R15, R18, !P0 ;  /* 0x000000120f0d7207 */ /* 0x000fce0004000000 */
.L_x_287:
[----:B------:R-:W-:Y:S05]  /*e2f0*/  BSYNC B1 ;  /* 0x0000000000017941 */ /* 0x000fea0003800000 */
.L_x_286:
[----:B------:R-:W-:-:S13]  /*e300*/  LOP3.LUT P0, RZ, R4, 0xff, RZ, 0xc0, !PT ;  /* 0x000000ff04ff7812 */ /* 0x000fda000780c0ff */
[----:B------:R-:W-:Y:S05]  /*e310*/  @P0 BRA `(.L_x_290) ;  /* 0xfffffff4002c0947 */ /* 0x000fea000383ffff */
[----:B------:R-:W-:Y:S05]  /*e320*/  BSYNC B0 ;  /* 0x0000000000007941 */ /* 0x000fea0003800000 */
.L_x_279:
[----:B------:R-:W-:-:S03]  /*e330*/  UMOV UR4, 0xffffffff ;  /* 0xffffffff00047882 */ /* 0x000fc60000000000 */
[----:B------:R-:W-:Y:S05]  /*e340*/  BRA.DIV UR4, `(.L_x_291) ;  /* 0x0000000a04a47947 */ /* 0x000fea000b800000 */
[----:B------:R-:W-:-:S13]  /*e350*/  ELECT P6, URZ, PT ;  /* 0x00000000003f782f */ /* 0x000fda00038c0000 */
.L_x_316:
[----:B------:R-:W-:Y:S04]  /*e360*/  BSSY B0, `(.L_x_292) ;  /* 0x000008e000007945 */ /* 0x000fe80003800000 */
[----:B------:R-:W-:Y:S05]  /*e370*/  @!P6 BRA `(.L_x_293) ;  /* 0x000000080030e947 */ /* 0x000fea0003800000 */
[----:B------:R-:W-:-:S04]  /*e380*/  LOP3.LUT R2, R2, 0x2, RZ, 0xfc, !PT ;  /* 0x0000000202027812 */ /* 0x000fc800078efcff */
[----:B------:R-:W-:-:S13]  /*e390*/  ISETP.NE.AND P0, PT, R2, 0x3, PT ;  /* 0x000000030200780c */ /* 0x000fda0003f05270 */
[----:B------:R-:W-:Y:S05]  /*e3a0*/  @!P0 BRA `(.L_x_294) ;  /* 0x0000000000048947 */ /* 0x000fea0003800000 */
[----:B------:R-:W-:Y:S01]  /*e3b0*/  BPT.TRAP 0x1 ;  /* 0x000000040000795c */ /* 0x000fe20000300000 */
.L_x_294:
[----:B------:R-:W0:Y:S01]  /*e3c0*/  S2R R3, SR_CgaCtaId ;  /* 0x0000000000037919 */ /* 0x000e220000008800 */
[----:B------:R-:W-:Y:S02]  /*e3d0*/  MOV R2, 0x400 ;  /* 0x0000040000027802 */ /* 0x000fe40000000f00 */
[----:B------:R-:W-:Y:S02]  /*e3e0*/  SHF.L.U32 R4, R0, 0x1f, RZ ;  /* 0x0000001f00047819 */ /* 0x000fe400000006ff */
[----:B0-----:R-:W-:-:S05]  /*e3f0*/  LEA R2, R3, R2, 0x18 ;  /* 0x0000000203027211 */ /* 0x001fca00078ec0ff */
[----:B------:R-:W-:-:S04]  /*e400*/  VIADD R2, R2, 0x78 ;  /* 0x0000007802027836 */ /* 0x000fc80000000000 */
[C---:B------:R-:W-:Y:S02]  /*e410*/  IMAD R7, R11.reuse, 0x8, R2 ;  /* 0x000000080b077824 */ /* 0x040fe400078e0202 */
[----:B------:R-:W-:Y:S02]  /*e420*/  VIADD R11, R11, 0x1 ;  /* 0x000000010b0b7836 */ /* 0x000fe40000000000 */
[----:B------:R-:W0:Y:S03]  /*e430*/  SYNCS.PHASECHK.TRANS64.TRYWAIT P0, [R7+URZ], R4 ;  /* 0x00000004070075a7 */ /* 0x000e26000800017f */
[----:B------:R-:W-:-:S04]  /*e440*/  ISETP.NE.AND P1, PT, R11, 0xf, PT ;  /* 0x0000000f0b00780c */ /* 0x000fc80003f25270 */
[----:B------:R-:W-:Y:S02]  /*e450*/  SEL R3, RZ, 0x1, P1 ;  /* 0x00000001ff037807 */ /* 0x000fe40000800000 */
[----:B------:R-:W-:Y:S02]  /*e460*/  SEL R11, R11, RZ, P1 ;  /* 0x000000ff0b0b7207 */ /* 0x000fe40000800000 */
[----:B------:R-:W-:-:S03]  /*e470*/  LOP3.LUT R6, R0, R3, RZ, 0x3c, !PT ;  /* 0x0000000300067212 */ /* 0x000fc600078e3cff */
[----:B------:R-:W-:Y:S01]  /*e480*/  IMAD R8, R11, 0x8, R2 ;  /* 0x000000080b087824 */ /* 0x000fe200078e0202 */
[----:B------:R-:W-:Y:S01]  /*e490*/  SHF.L.U32 R5, R6, 0x1f, RZ ;  /* 0x0000001f06057819 */ /* 0x000fe200000006ff */
[----:B0-----:R-:W-:Y:S06]  /*e4a0*/  @!P0 BRA `(.L_x_295) ;  /* 0x00000008006c8947 */ /* 0x001fec0003800000 */
.L_x_317:
[----:B------:R-:W1:Y:S01]  /*e4b0*/  SYNCS.PHASECHK.TRANS64.TRYWAIT P0, [R8+URZ], R5 ;  /* 0x00000005080075a7 */ /* 0x000e62000800017f */
[----:B------:R-:W-:-:S05]  /*e4c0*/  VIADD R0, R11, 0x1 ;  /* 0x000000010b007836 */ /* 0x000fca0000000000 */
[----:B------:R-:W-:-:S04]  /*e4d0*/  ISETP.NE.AND P1, PT, R0, 0xf, PT ;  /* 0x0000000f0000780c */ /* 0x000fc80003f25270 */
[----:B------:R-:W-:Y:S02]  /*e4e0*/  SEL R3, RZ, 0x1, P1 ;  /* 0x00000001ff037807 */ /* 0x000fe40000800000 */
[----:B0-----:R-:W-:Y:S02]  /*e4f0*/  SEL R7, R0, RZ, P1 ;  /* 0x000000ff00077207 */ /* 0x001fe40000800000 */
[----:B------:R-:W-:-:S03]  /*e500*/  LOP3.LUT R6, R6, R3, RZ, 0x3c, !PT ;  /* 0x0000000306067212 */ /* 0x000fc600078e3cff */
[----:B------:R-:W-:Y:S01]  /*e510*/  IMAD R9, R7, 0x8, R2 ;  /* 0x0000000807097824 */ /* 0x000fe200078e0202 */
[----:B------:R-:W-:Y:S01]  /*e520*/  SHF.L.U32 R4, R6, 0x1f, RZ ;  /* 0x0000001f06047819 */ /* 0x000fe200000006ff */
[----:B-1----:R-:W-:Y:S06]  /*e530*/  @!P0 BRA `(.L_x_296) ;  /* 0x00000008005c8947 */ /* 0x002fec0003800000 */
.L_x_318:
[----:B------:R-:W1:Y:S01]  /*e540*/  SYNCS.PHASECHK.TRANS64.TRYWAIT P0, [R9+URZ], R4 ;  /* 0x00000004090075a7 */ /* 0x000e62000800017f */
[----:B------:R-:W-:-:S05]  /*e550*/  VIADD R0, R7, 0x1 ;  /* 0x0000000107007836 */ /* 0x000fca0000000000 */
[----:B------:R-:W-:-:S04]  /*e560*/  ISETP.NE.AND P1, PT, R0, 0xf, PT ;  /* 0x0000000f0000780c */ /* 0x000fc80003f25270 */
[----:B------:R-:W-:Y:S02]  /*e570*/  SEL R3, RZ, 0x1, P1 ;  /* 0x00000001ff037807 */ /* 0x000fe40000800000 */
[----:B------:R-:W-:Y:S02]  /*e580*/  SEL R7, R0, RZ, P1 ;  /* 0x000000ff00077207 */ /* 0x000fe40000800000 */
[----:B------:R-:W-:-:S03]  /*e590*/  LOP3.LUT R6, R6, R3, RZ, 0x3c, !PT ;  /* 0x0000000306067212 */ /* 0x000fc600078e3cff */
[----:B0-----:R-:W-:Y:S01]  /*e5a0*/  IMAD R8, R7, 0x8, R2 ;  /* 0x0000000807087824 */ /* 0x001fe200078e0202 */
[----:B------:R-:W-:Y:S01]  /*e5b0*/  SHF.L.U32 R5, R6, 0x1f, RZ ;  /* 0x0000001f06057819 */ /* 0x000fe200000006ff */
[----:B-1----:R-:W-:Y:S06]  /*e5c0*/  @!P0 BRA `(.L_x_297) ;  /* 0x00000008004c8947 */ /* 0x002fec0003800000 */
.L_x_319:
        /* <DEDUP_REMOVED lines=9> */
.L_x_320:
        /* <DEDUP_REMOVED lines=9> */
.L_x_321:
        /* <DEDUP_REMOVED lines=9> */
.L_x_322:
        /* <DEDUP_REMOVED lines=9> */
.L_x_323:
        /* <DEDUP_REMOVED lines=9> */
.L_x_324:
        /* <DEDUP_REMOVED lines=9> */
.L_x_325:
        /* <DEDUP_REMOVED lines=9> */
.L_x_326:
        /* <DEDUP_REMOVED lines=9> */
.L_x_327:
        /* <DEDUP_REMOVED lines=9> */
.L_x_328:
[----:B------:R-:W1:Y:S01]  /*eae0*/  SYNCS.PHASECHK.TRANS64.TRYWAIT P0, [R9+URZ], R4 ;  /* 0x00000004090075a7 */ /* 0x000e62000800017f */
[----:B------:R-:W-:-:S05]  /*eaf0*/  VIADD R0, R7, 0x1 ;  /* 0x0000000107007836 */ /* 0x000fca0000000000 */
[----:B------:R-:W-:-:S04]  /*eb00*/  ISETP.NE.AND P1, PT, R0, 0xf, PT ;  /* 0x0000000f0000780c */ /* 0x000fc80003f25270 */
[----:B------:R-:W-:Y:S02]  /*eb10*/  SEL R3, RZ, 0x1, P1 ;  /* 0x00000001ff037807 */ /* 0x000fe40000800000 */
[----:B------:R-:W-:Y:S02]  /*eb20*/  SEL R7, R0, RZ, P1 ;  /* 0x000000ff00077207 */ /* 0x000fe40000800000 */
[----:B------:R-:W-:-:S03]  /*eb30*/  LOP3.LUT R11, R6, R3, RZ, 0x3c, !PT ;  /* 0x00000003060b7212 */ /* 0x000fc600078e3cff */
[----:B------:R-:W-:Y:S01]  /*eb40*/  IMAD R6, R7, 0x8, R2 ;  /* 0x0000000807067824 */ /* 0x000fe200078e0202 */
[----:B0-----:R-:W-:Y:S01]  /*eb50*/  SHF.L.U32 R5, R11, 0x1f, RZ ;  /* 0x0000001f0b057819 */ /* 0x001fe200000006ff */
[----:B-1----:R-:W-:Y:S06]  /*eb60*/  @!P0 BRA `(.L_x_307) ;  /* 0x0000000400ac8947 */ /* 0x002fec0003800000 */
.L_x_329:
[----:B------:R-:W1:Y:S01]  /*eb70*/  SYNCS.PHASECHK.TRANS64.TRYWAIT P0, [R6+URZ], R5 ;  /* 0x00000005060075a7 */ /* 0x000e62000800017f */
[----:B------:R-:W-:-:S05]  /*eb80*/  VIADD R0, R7, 0x1 ;  /* 0x0000000107007836 */ /* 0x000fca0000000000 */
[----:B------:R-:W-:-:S04]  /*eb90*/  ISETP.NE.AND P1, PT, R0, 0xf, PT ;  /* 0x0000000f0000780c */ /* 0x000fc80003f25270 */
[----:B0-----:R-:W-:Y:S02]  /*eba0*/  SEL R4, RZ, 0x1, P1 ;  /* 0x00000001ff047807 */ /* 0x001fe40000800000 */
[----:B------:R-:W-:Y:S02]  /*ebb0*/  SEL R3, R0, RZ, P1 ;  /* 0x000000ff00037207 */ /* 0x000fe40000800000 */
[----:B------:R-:W-:Y:S01]  /*ebc0*/  LOP3.LUT R0, R11, R4, RZ, 0x3c, !PT ;  /* 0x000000040b007212 */ /* 0x000fe200078e3cff */
[----:B-1----:R-:W-:Y:S06]  /*ebd0*/  @!P0 BRA `(.L_x_308) ;  /* 0x0000000400a48947 */ /* 0x002fec0003800000 */
.L_x_330:
[----:B------:R-:W-:Y:S01]  /*ebe0*/  IMAD R3, R3, 0x8, R2 ;  /* 0x0000000803037824 */ /* 0x000fe200078e0202 */
[----:B------:R-:W-:-:S07]  /*ebf0*/  SHF.L.U32 R0, R0, 0x1f, RZ ;  /* 0x0000001f00007819 */ /* 0x000fce00000006ff */
.L_x_309:
[----:B-1----:R1:W2:Y:S02]  /*ec00*/  SYNCS.PHASECHK.TRANS64.TRYWAIT P0, [R3+URZ], R0 ;  /* 0x00000000030075a7 */ /* 0x0022a4000800017f */
[----:B--2---:R-:W-:Y:S05]  /*ec10*/  @!P0 NANOSLEEP.SYNCS 0x989680 ;  /* 0x009896800000895d */ /* 0x004fea0003900000 */
[----:B------:R-:W2:Y:S02]  /*ec20*/  @!P0 SYNCS.PHASECHK.TRANS64 P0, [R3+URZ], R0 ;  /* 0x00000000030085a7 */ /* 0x000ea4000800007f */
[----:B--2---:R-:W-:Y:S05]  /*ec30*/  @!P0 BRA `(.L_x_309) ;  /* 0xfffffffc00f08947 */ /* 0x004fea000383ffff */
.L_x_293:
[----:B------:R-:W-:Y:S05]  /*ec40*/  BSYNC B0 ;  /* 0x0000000000007941 */ /* 0x000fea0003800000 */
.L_x_292:
[----:B------:R-:W-:Y:S05]  /*ec50*/  EXIT ;  /* 0x000000000000794d */ /* 0x000fea0003800000 */
.L_x_22:
[----:B---3--:R3:W4:Y:S02]  /*ec60*/  SYNCS.PHASECHK.TRANS64.TRYWAIT P1, [R3+URZ], R0 ;  /* 0x00000000030075a7 */ /* 0x008724000802017f */
[----:B----4-:R-:W-:Y:S05]  /*ec70*/  @!P1 NANOSLEEP.SYNCS 0x989680 ;  /* 0x009896800000995d */ /* 0x010fea0003900000 */
[----:B------:R-:W4:Y:S02]  /*ec80*/  @!P1 SYNCS.PHASECHK.TRANS64 P1, [R3+URZ], R0 ;  /* 0x00000000030095a7 */ /* 0x000f24000802007f */
[----:B----4-:R-:W-:Y:S05]  /*ec90*/  @!P1 BRA `(.L_x_22) ;  /* 0xfffffffc00f09947 */ /* 0x010fea000383ffff */
[----:B------:R-:W-:Y:S05]  /*eca0*/  BRA `(.L_x_21) ;  /* 0xffffff2800807947 */ /* 0x000fea000383ffff */
.L_x_27:
[----:B-1----:R-:W-:-:S04]  /*ecb0*/  IMAD.U32 R6, RZ, RZ, UR4 ;  /* 0x00000004ff067e24 */ /* 0x002fc8000f8e00ff */
[----:B------:R1:W2:Y:S03]  /*ecc0*/  SYNCS.PHASECHK.TRANS64.TRYWAIT P1, [R6+URZ], R5 ;  /* 0x00000005060075a7 */ /* 0x0002a6000802017f */
[----:B--2---:R-:W-:Y:S05]  /*ecd0*/  @!P1 NANOSLEEP.SYNCS 0x989680 ;  /* 0x009896800000995d */ /* 0x004fea0003900000 */
[----:B------:R-:W2:Y:S02]  /*ece0*/  @!P1 SYNCS.PHASECHK.TRANS64 P1, [R6+URZ], R5 ;  /* 0x00000005060095a7 */ /* 0x000ea4000802007f */
[----:B--2---:R-:W-:Y:S05]  /*ecf0*/  @!P1 BRA `(.L_x_27) ;  /* 0xfffffffc00ec9947 */ /* 0x004fea000383ffff */
[----:B------:R-:W-:Y:S05]  /*ed00*/  BRA `(.L_x_26) ;  /* 0xffffff2c00287947 */ /* 0x000fea000383ffff */
.L_x_280:
[----:B------:R-:W-:Y:S01]  /*ed10*/  BSSY B1, `(.L_x_310) ;  /* 0x0000006000017945 */ /* 0x000fe20003800000 */
[----:B------:R-:W-:-:S07]  /*ed20*/  IMAD.MOV.U32 R15, RZ, RZ, -0x1 ;  /* 0xffffffffff0f7424 */ /* 0x000fce00078e00ff */
[----:B------:R-:W-:Y:S05]  /*ed30*/  WARPSYNC.COLLECTIVE R15, `(.L_x_311) ;  /* 0x000000000f0c7348 */ /* 0x000fea0003c00000 */
[----:B------:R-:W-:Y:S02]  /*ed40*/  ELECT P6, UR62, PT ;  /* 0x00000000003e782f */ /* 0x000fe400038c0000 */
[----:B------:R-:W-:Y:S01]  /*ed50*/  MOV R14, UR62 ;  /* 0x0000003e000e7c02 */ /* 0x000fe20008000f00 */
[----:B------:R-:W-:Y:S10]  /*ed60*/  ENDCOLLECTIVE ;  /* 0x000000000000791b */ /* 0x000ff40003800000 */
.L_x_311:
[----:B------:R-:W-:Y:S05]  /*ed70*/  BSYNC B1 ;  /* 0x0000000000017941 */ /* 0x000fea0003800000 */
.L_x_310:
[----:B------:R-:W-:Y:S05]  /*ed80*/  BRA `(.L_x_312) ;  /* 0xffffffe8009c7947 */ /* 0x000fea000383ffff */
.L_x_283:
[----:B0-----:R0:W2:Y:S02]  /*ed90*/  SYNCS.PHASECHK.TRANS64.TRYWAIT P0, [R16+URZ+0x78], R7 ;  /* 0x00007807100075a7 */ /* 0x0010a4000800017f */
[----:B--2---:R-:W-:Y:S05]  /*eda0*/  @!P0 NANOSLEEP.SYNCS 0x989680 ;  /* 0x009896800000895d */ /* 0x004fea0003900000 */
[----:B------:R-:W2:Y:S02]  /*edb0*/  @!P0 SYNCS.PHASECHK.TRANS64 P0, [R16+URZ+0x78], R7 ;  /* 0x00007807100085a7 */ /* 0x000ea4000800007f */
[----:B--2---:R-:W-:Y:S05]  /*edc0*/  @!P0 BRA `(.L_x_283) ;  /* 0xfffffffc00f08947 */ /* 0x004fea000383ffff */
[----:B------:R-:W-:Y:S05]  /*edd0*/  BRA `(.L_x_313) ;  /* 0xffffffe800dc7947 */ /* 0x000fea000383ffff */
.L_x_291:
[----:B------:R-:W-:Y:S01]  /*ede0*/  BSSY B0, `(.L_x_314) ;  /* 0x0000006000007945 */ /* 0x000fe20003800000 */
[----:B------:R-:W-:-:S07]  /*edf0*/  IMAD.MOV.U32 R15, RZ, RZ, -0x1 ;  /* 0xffffffffff0f7424 */ /* 0x000fce00078e00ff */
[----:B------:R-:W-:Y:S05]  /*ee00*/  WARPSYNC.COLLECTIVE R15, `(.L_x_315) ;  /* 0x000000000f0c7348 */ /* 0x000fea0003c00000 */
[----:B------:R-:W-:Y:S02]  /*ee10*/  ELECT P6, UR62, PT ;  /* 0x00000000003e782f */ /* 0x000fe400038c0000 */
[----:B------:R-:W-:Y:S01]  /*ee20*/  MOV R14, UR62 ;  /* 0x0000003e000e7c02 */ /* 0x000fe20008000f00 */
[----:B------:R-:W-:Y:S10]  /*ee30*/  ENDCOLLECTIVE ;  /* 0x000000000000791b */ /* 0x000ff40003800000 */
.L_x_315:
[----:B------:R-:W-:Y:S05]  /*ee40*/  BSYNC B0 ;  /* 0x0000000000007941 */ /* 0x000fea0003800000 */
.L_x_314:
[----:B------:R-:W-:Y:S05]  /*ee50*/  BRA `(.L_x_316) ;  /* 0xfffffff400407947 */ /* 0x000fea000383ffff */
.L_x_295:
[----:B0-----:R0:W1:Y:S02]  /*ee60*/  SYNCS.PHASECHK.TRANS64.TRYWAIT P0, [R7+URZ], R4 ;  /* 0x00000004070075a7 */ /* 0x001064000800017f */
[----:B-1----:R-:W-:Y:S05]  /*ee70*/  @!P0 NANOSLEEP.SYNCS 0x989680 ;  /* 0x009896800000895d */ /* 0x002fea0003900000 */
[----:B------:R-:W1:Y:S02]  /*ee80*/  @!P0 SYNCS.PHASECHK.TRANS64 P0, [R7+URZ], R4 ;  /* 0x00000004070085a7 */ /* 0x000e64000800007f */
[----:B-1----:R-:W-:Y:S05]  /*ee90*/  @!P0 BRA `(.L_x_295) ;  /* 0xfffffffc00f08947 */ /* 0x002fea000383ffff */
[----:B------:R-:W-:Y:S05]  /*eea0*/  BRA `(.L_x_317) ;  /* 0xfffffff400807947 */ /* 0x000fea000383ffff */
.L_x_296:
[----:B0-----:R0:W1:Y:S02]  /*eeb0*/  SYNCS.PHASECHK.TRANS64.TRYWAIT P0, [R8+URZ], R5 ;  /* 0x00000005080075a7 */ /* 0x001064000800017f */
[----:B-1----:R-:W-:Y:S05]  /*eec0*/  @!P0 NANOSLEEP.SYNCS 0x989680 ;  /* 0x009896800000895d */ /* 0x002fea0003900000 */
[----:B------:R-:W1:Y:S02]  /*eed0*/  @!P0 SYNCS.PHASECHK.TRANS64 P0, [R8+URZ], R5 ;  /* 0x00000005080085a7 */ /* 0x000e64000800007f */
[----:B-1----:R-:W-:Y:S05]  /*eee0*/  @!P0 BRA `(.L_x_296) ;  /* 0xfffffffc00f08947 */ /* 0x002fea000383ffff */
[----:B------:R-:W-:Y:S05]  /*eef0*/  BRA `(.L_x_318) ;  /* 0xfffffff400907947 */ /* 0x000fea000383ffff */
.L_x_297:
[----:B0-----:R0:W1:Y:S02]  /*ef00*/  SYNCS.PHASECHK.TRANS64.TRYWAIT P0, [R9+URZ], R4 ;  /* 0x00000004090075a7 */ /* 0x001064000800017f */
[----:B-1----:R-:W-:Y:S05]  /*ef10*/  @!P0 NANOSLEEP.SYNCS 0x989680 ;  /* 0x009896800000895d */ /* 0x002fea0003900000 */
[----:B------:R-:W1:Y:S02]  /*ef20*/  @!P0 SYNCS.PHASECHK.TRANS64 P0, [R9+URZ], R4 ;  /* 0x00000004090085a7 */ /* 0x000e64000800007f */
[----:B-1----:R-:W-:Y:S05]  /*ef30*/  @!P0 BRA `(.L_x_297) ;  /* 0xfffffffc00f08947 */ /* 0x002fea000383ffff */
[----:B------:R-:W-:Y:S05]  /*ef40*/  BRA `(.L_x_319) ;  /* 0xfffffff400a07947 */ /* 0x000fea000383ffff */
.L_x_298:
[----:B0-----:R0:W1:Y:S02]  /*ef50*/  SYNCS.PHASECHK.TRANS64.TRYWAIT P0, [R8+URZ], R5 ;  /* 0x00000005080075a7 */ /* 0x001064000800017f */
[----:B-1----:R-:W-:Y:S05]  /*ef60*/  @!P0 NANOSLEEP.SYNCS 0x989680 ;  /* 0x009896800000895d */ /* 0x002fea0003900000 */
[----:B------:R-:W1:Y:S02]  /*ef70*/  @!P0 SYNCS.PHASECHK.TRANS64 P0, [R8+URZ], R5 ;  /* 0x00000005080085a7 */ /* 0x000e64000800007f */
[----:B-1----:R-:W-:Y:S05]  /*ef80*/  @!P0 BRA `(.L_x_298) ;  /* 0xfffffffc00f08947 */ /* 0x002fea000383ffff */
[----:B------:R-:W-:Y:S05]  /*ef90*/  BRA `(.L_x_320) ;  /* 0xfffffff400b07947 */ /* 0x000fea000383ffff */
.L_x_299:
[----:B0-----:R0:W1:Y:S02]  /*efa0*/  SYNCS.PHASECHK.TRANS64.TRYWAIT P0, [R9+URZ], R4 ;  /* 0x00000004090075a7 */ /* 0x001064000800017f */
[----:B-1----:R-:W-:Y:S05]  /*efb0*/  @!P0 NANOSLEEP.SYNCS 0x989680 ;  /* 0x009896800000895d */ /* 0x002fea0003900000 */
[----:B------:R-:W1:Y:S02]  /*efc0*/  @!P0 SYNCS.PHASECHK.TRANS64 P0, [R9+URZ], R4 ;  /* 0x00000004090085a7 */ /* 0x000e64000800007f */
[----:B-1----:R-:W-:Y:S05]  /*efd0*/  @!P0 BRA `(.L_x_299) ;  /* 0xfffffffc00f08947 */ /* 0x002fea000383ffff */
[----:B------:R-:W-:Y:S05]  /*efe0*/  BRA `(.L_x_321) ;  /* 0xfffffff400c07947 */ /* 0x000fea000383ffff */
.L_x_300:
[----:B0-----:R0:W1:Y:S02]  /*eff0*/  SYNCS.PHASECHK.TRANS64.TRYWAIT P0, [R8+URZ], R5 ;  /* 0x00000005080075a7 */ /* 0x001064000800017f */
[----:B-1----:R-:W-:Y:S05]  /*f000*/  @!P0 NANOSLEEP.SYNCS 0x989680 ;  /* 0x009896800000895d */ /* 0x002fea0003900000 */
[----:B------:R-:W1:Y:S02]  /*f010*/  @!P0 SYNCS.PHASECHK.TRANS64 P0, [R8+URZ], R5 ;  /* 0x00000005080085a7 */ /* 0x000e64000800007f */
[----:B-1----:R-:W-:Y:S05]  /*f020*/  @!P0 BRA `(.L_x_300) ;  /* 0xfffffffc00f08947 */ /* 0x002fea000383ffff */
[----:B------:R-:W-:Y:S05]  /*f030*/  BRA `(.L_x_322) ;  /* 0xfffffff400d07947 */ /* 0x000fea000383ffff */
.L_x_301:
[----:B0-----:R0:W1:Y:S02]  /*f040*/  SYNCS.PHASECHK.TRANS64.TRYWAIT P0, [R9+URZ], R4 ;  /* 0x00000004090075a7 */ /* 0x001064000800017f */
[----:B-1----:R-:W-:Y:S05]  /*f050*/  @!P0 NANOSLEEP.SYNCS 0x989680 ;  /* 0x009896800000895d */ /* 0x002fea0003900000 */
[----:B------:R-:W1:Y:S02]  /*f060*/  @!P0 SYNCS.PHASECHK.TRANS64 P0, [R9+URZ], R4 ;  /* 0x00000004090085a7 */ /* 0x000e64000800007f */
[----:B-1----:R-:W-:Y:S05]  /*f070*/  @!P0 BRA `(.L_x_301) ;  /* 0xfffffffc00f08947 */ /* 0x002fea000383ffff */
[----:B------:R-:W-:Y:S05]  /*f080*/  BRA `(.L_x_323) ;  /* 0xfffffff400e07947 */ /* 0x000fea000383ffff */
.L_x_302:
[----:B0-----:R0:W1:Y:S02]  /*f090*/  SYNCS.PHASECHK.TRANS64.TRYWAIT P0, [R8+URZ], R5 ;  /* 0x00000005080075a7 */ /* 0x001064000800017f */
[----:B-1----:R-:W-:Y:S05]  /*f0a0*/  @!P0 NANOSLEEP.SYNCS 0x989680 ;  /* 0x009896800000895d */ /* 0x002fea0003900000 */
[----:B------:R-:W1:Y:S02]  /*f0b0*/  @!P0 SYNCS.PHASECHK.TRANS64 P0, [R8+URZ], R5 ;  /* 0x00000005080085a7 */ /* 0x000e64000800007f */
[----:B-1----:R-:W-:Y:S05]  /*f0c0*/  @!P0 BRA `(.L_x_302) ;  /* 0xfffffffc00f08947 */ /* 0x002fea000383ffff */
[----:B------:R-:W-:Y:S05]  /*f0d0*/  BRA `(.L_x_324) ;  /* 0xfffffff400f07947 */ /* 0x000fea000383ffff */
.L_x_303:
[----:B0-----:R0:W1:Y:S02]  /*f0e0*/  SYNCS.PHASECHK.TRANS64.TRYWAIT P0, [R9+URZ], R4 ;  /* 0x00000004090075a7 */ /* 0x001064000800017f */
[----:B-1----:R-:W-:Y:S05]  /*f0f0*/  @!P0 NANOSLEEP.SYNCS 0x989680 ;  /* 0x009896800000895d */ /* 0x002fea0003900000 */
[----:B------:R-:W1:Y:S02]  /*f100*/  @!P0 SYNCS.PHASECHK.TRANS64 P0, [R9+URZ], R4 ;  /* 0x00000004090085a7 */ /* 0x000e64000800007f */
[----:B-1----:R-:W-:Y:S05]  /*f110*/  @!P0 BRA `(.L_x_303) ;  /* 0xfffffffc00f08947 */ /* 0x002fea000383ffff */
[----:B------:R-:W-:Y:S05]  /*f120*/  BRA `(.L_x_325) ;  /* 0xfffffff800007947 */ /* 0x000fea000383ffff */
.L_x_304:
[----:B0-----:R0:W1:Y:S02]  /*f130*/  SYNCS.PHASECHK.TRANS64.TRYWAIT P0, [R8+URZ], R5 ;  /* 0x00000005080075a7 */ /* 0x001064000800017f */
[----:B-1----:R-:W-:Y:S05]  /*f140*/  @!P0 NANOSLEEP.SYNCS 0x989680 ;  /* 0x009896800000895d */ /* 0x002fea0003900000 */
[----:B------:R-:W1:Y:S02]  /*f150*/  @!P0 SYNCS.PHASECHK.TRANS64 P0, [R8+URZ], R5 ;  /* 0x00000005080085a7 */ /* 0x000e64000800007f */
[----:B-1----:R-:W-:Y:S05]  /*f160*/  @!P0 BRA `(.L_x_304) ;  /* 0xfffffffc00f08947 */ /* 0x002fea000383ffff */
[----:B------:R-:W-:Y:S05]  /*f170*/  BRA `(.L_x_326) ;  /* 0xfffffff800107947 */ /* 0x000fea000383ffff */
.L_x_305:
[----:B0-----:R0:W1:Y:S02]  /*f180*/  SYNCS.PHASECHK.TRANS64.TRYWAIT P0, [R9+URZ], R4 ;  /* 0x00000004090075a7 */ /* 0x001064000800017f */
[----:B-1----:R-:W-:Y:S05]  /*f190*/  @!P0 NANOSLEEP.SYNCS 0x989680 ;  /* 0x009896800000895d */ /* 0x002fea0003900000 */
[----:B------:R-:W1:Y:S02]  /*f1a0*/  @!P0 SYNCS.PHASECHK.TRANS64 P0, [R9+URZ], R4 ;  /* 0x00000004090085a7 */ /* 0x000e64000800007f */
[----:B-1----:R-:W-:Y:S05]  /*f1b0*/  @!P0 BRA `(.L_x_305) ;  /* 0xfffffffc00f08947 */ /* 0x002fea000383ffff */
[----:B------:R-:W-:Y:S05]  /*f1c0*/  BRA `(.L_x_327) ;  /* 0xfffffff800207947 */ /* 0x000fea000383ffff */
.L_x_306:
[----:B0-----:R0:W1:Y:S02]  /*f1d0*/  SYNCS.PHASECHK.TRANS64.TRYWAIT P0, [R8+URZ], R5 ;  /* 0x00000005080075a7 */ /* 0x001064000800017f */
[----:B-1----:R-:W-:Y:S05]  /*f1e0*/  @!P0 NANOSLEEP.SYNCS 0x989680 ;  /* 0x009896800000895d */ /* 0x002fea0003900000 */
[----:B------:R-:W1:Y:S02]  /*f1f0*/  @!P0 SYNCS.PHASECHK.TRANS64 P0, [R8+URZ], R5 ;  /* 0x00000005080085a7 */ /* 0x000e64000800007f */
[----:B-1----:R-:W-:Y:S05]  /*f200*/  @!P0 BRA `(.L_x_306) ;  /* 0xfffffffc00f08947 */ /* 0x002fea000383ffff */
[----:B------:R-:W-:Y:S05]  /*f210*/  BRA `(.L_x_328) ;  /* 0xfffffff800307947 */ /* 0x000fea000383ffff */
.L_x_307:
[----:B0-----:R0:W1:Y:S02]  /*f220*/  SYNCS.PHASECHK.TRANS64.TRYWAIT P0, [R9+URZ], R4 ;  /* 0x00000004090075a7 */ /* 0x001064000800017f */
[----:B-1----:R-:W-:Y:S05]  /*f230*/  @!P0 NANOSLEEP.SYNCS 0x989680 ;  /* 0x009896800000895d */ /* 0x002fea0003900000 */
[----:B------:R-:W1:Y:S02]  /*f240*/  @!P0 SYNCS.PHASECHK.TRANS64 P0, [R9+URZ], R4 ;  /* 0x00000004090085a7 */ /* 0x000e64000800007f */
[----:B-1----:R-:W-:Y:S05]  /*f250*/  @!P0 BRA `(.L_x_307) ;  /* 0xfffffffc00f08947 */ /* 0x002fea000383ffff */
[----:B------:R-:W-:Y:S05]  /*f260*/  BRA `(.L_x_329) ;  /* 0xfffffff800407947 */ /* 0x000fea000383ffff */
.L_x_308:
[----:B0-----:R0:W1:Y:S02]  /*f270*/  SYNCS.PHASECHK.TRANS64.TRYWAIT P0, [R6+URZ], R5 ;  /* 0x00000005060075a7 */ /* 0x001064000800017f */
[----:B-1----:R-:W-:Y:S05]  /*f280*/  @!P0 NANOSLEEP.SYNCS 0x989680 ;  /* 0x009896800000895d */ /* 0x002fea0003900000 */
[----:B------:R-:W1:Y:S02]  /*f290*/  @!P0 SYNCS.PHASECHK.TRANS64 P0, [R6+URZ], R5 ;  /* 0x00000005060085a7 */ /* 0x000e64000800007f */
[----:B-1----:R-:W-:Y:S05]  /*f2a0*/  @!P0 BRA `(.L_x_308) ;  /* 0xfffffffc00f08947 */ /* 0x002fea000383ffff */
[----:B------:R-:W-:Y:S05]  /*f2b0*/  BRA `(.L_x_330) ;  /* 0xfffffff800487947 */ /* 0x000fea000383ffff */
.L_x_331:
[----:B------:R-:W-:-:S00]  /*f2c0*/  BRA `(.L_x_331) ;  /* 0xfffffffc00fc7947 */ /* 0x000fc0000383ffff */
[----:B------:R-:W-:-:S00]  /*f2d0*/  NOP ;  /* 0x0000000000007918 */ /* 0x000fc00000000000 */
        /* <DEDUP_REMOVED lines=10> */
.L_x_332:


//--------------------- .nv.global.init           --------------------------
	.section	.nv.global.init,"aw",@progbits
.nv.global.init:
	.type		$str$22,@object
	.size		$str$22,($str$23 - $str$22)
$str$22:
        /*0000*/ 	.byte	0x6b, 0x5f, 0x74, 0x69, 0x6c, 0x65, 0x5f, 0x63, 0x6f, 0x75, 0x6e, 0x74, 0x20, 0x3e, 0x3d, 0x20
        /*0010*/ 	.byte	0x31, 0x00
	.type		$str$23,@object
	.size		$str$23,(__unnamed_1 - $str$23)
$str$23:
        /*0012*/ 	.byte	0x2f, 0x74, 0x6d, 0x70, 0x2f, 0x63, 0x75, 0x74, 0x6c, 0x61, 0x73, 0x73, 0x5f, 0x73, 0x77, 0x65
        /*0022*/ 	.byte	0x65, 0x70, 0x5f, 0x73, 0x72, 0x63, 0x2f, 0x69, 0x6e, 0x63, 0x6c, 0x75, 0x64, 0x65, 0x2f, 0x63
        /*0032*/ 	.byte	0x75, 0x74, 0x6c, 0x61, 0x73, 0x73, 0x2f, 0x67, 0x65, 0x6d, 0x6d, 0x2f, 0x63, 0x6f, 0x6c, 0x6c
        /*0042*/ 	.byte	0x65, 0x63, 0x74, 0x69, 0x76, 0x65, 0x2f, 0x73, 0x6d, 0x39, 0x30, 0x5f, 0x6d, 0x6d, 0x61, 0x5f
        /*0052*/ 	.byte	0x74, 0x6d, 0x61, 0x5f, 0x67, 0x6d, 0x6d, 0x61, 0x5f, 0x73, 0x73, 0x5f, 0x77, 0x61, 0x72, 0x70
        /*0062*/ 	.byte	0x73, 0x70, 0x65, 0x63, 0x69, 0x61, 0x6c, 0x69, 0x7a, 0x65, 0x64, 0x2e, 0x68, 0x70, 0x70, 0x00
	.type		__unnamed_1,@object
	.size		__unnamed_1,(.L_0 - __unnamed_1)
__unnamed_1:
        /*0072*/ 	.byte	0x76, 0x6f, 0x69, 0x64, 0x20, 0x63, 0x75, 0x74, 0x6c, 0x61, 0x73, 0x73, 0x3a, 0x3a, 0x67, 0x65
        /* <DEDUP_REMOVED lines=181> */
.L_0:


//--------------------- .nv.shared._ZN7cutlass13device_kernelINS_4gemm6kernel13GemmUniversalIN4cute5tupleIJiiiiEEENS1_10collective13CollectiveMmaINS1_34MainloopSm90TmaGmmaWarpSpecializedILi15ENS5_IJNS4_1CILi2EEENSA_ILi1EEESC_EEENS1_35KernelTmaWarpSpecializedCooperativeEEENS5_IJNSA_ILi384EEENSA_ILi96EEENSA_ILi16EEEEEENS_10bfloat16_tENS5_IJlSC_lEEESK_SL_NS4_8TiledMMAINS4_8MMA_AtomIJNS4_4SM904GMMA27MMA_64x96x16_F32BF16BF16_SSILNSP_5MajorE0ELSR_0ELNSP_7ScaleInE1ELSS_1EEEEEENS4_6LayoutISD_NS5_IJSC_NSA_ILi0EEESW_EEEEENS5_IJNS4_10UnderscoreESZ_SZ_EEEEENS4_13SM90_TMA_LOADENS4_14ComposedLayoutINS4_7SwizzleILi1ELi4ELi3EEENS4_18smem_ptr_flag_bitsILi16EEENSV_INS5_IJNSA_ILi8EEESI_EEENS5_IJSI_SC_EEEEEEEvNS4_8identityENS4_23SM90_TMA_LOAD_MULTICASTES1C_vS1D_EENS_8epilogue10collective6detail29Sm90TmaWarpSpecializedAdapterINS1H_15DefaultEpilogueISK_SL_SL_NS1G_6thread17LinearCombinationISK_Li1EffLNS1L_9ScaleType4KindE0ELNS_15FloatRoundStyleE2ESK_EENS1_15EpilogueDefaultEEEEEvvEEEEvNT_6ParamsE --------------------------
	.section	.nv.shared._ZN7cutlass13device_kernelINS_4gemm6kernel13GemmUniversalIN4cute5tupleIJiiiiEEENS1_10collective13CollectiveMmaINS1_34MainloopSm90TmaGmmaWarpSpecializedILi15ENS5_IJNS4_1CILi2EEENSA_ILi1EEESC_EEENS1_35KernelTmaWarpSpecializedCooperativeEEENS5_IJNSA_ILi384EEENSA_ILi96EEENSA_ILi16EEEEEENS_10bfloat16_tENS5_IJlSC_lEEESK_SL_NS4_8TiledMMAINS4_8MMA_AtomIJNS4_4SM904GMMA27MMA_64x96x16_F32BF16BF16_SSILNSP_5MajorE0ELSR_0ELNSP_7ScaleInE1ELSS_1EEEEEENS4_6LayoutISD_NS5_IJSC_NSA_ILi0EEESW_EEEEENS5_IJNS4_10UnderscoreESZ_SZ_EEEEENS4_13SM90_TMA_LOADENS4_14ComposedLayoutINS4_7SwizzleILi1ELi4ELi3EEENS4_18smem_ptr_flag_bitsILi16EEENSV_INS5_IJNSA_ILi8EEESI_EEENS5_IJSI_SC_EEEEEEEvNS4_8identityENS4_23SM90_TMA_LOAD_MULTICASTES1C_vS1D_EENS_8epilogue10collective6detail29Sm90TmaWarpSpecializedAdapterINS1H_15DefaultEpilogueISK_SL_SL_NS1G_6thread17LinearCombinationISK_Li1EffLNS1L_9ScaleType4KindE0ELNS_15FloatRoundStyleE2ESK_EENS1_15EpilogueDefaultEEEEEvvEEEEvNT_6ParamsE,"aw",@nobits
	.sectionflags	@""
	.align	16
	.zero		1024


//--------------------- .nv.shared.reserved.0     --------------------------
	.section	.nv.shared.reserved.0,"aw",@nobits
	.weak		__nv_reservedSMEM_offset_0_alias
	.size		__nv_reservedSMEM_offset_0_alias, 0, 0
	.other		__nv_reservedSMEM_offset_0_alias,@"STO_CUDA_RESERVED_SHARED STV_DEFAULT"
__nv_reservedSMEM_offset_0_alias:
	.zero		0


//--------------------- .nv.global                --------------------------
	.section	.nv.global,"aw",@nobits
.nv.global:
	.type		_ZN39_INTERNAL_a330b203_4_k_cu_a500e892_79804cute1_E,@object
	.size		_ZN39_INTERNAL_a330b203_4_k_cu_a500e892_79804cute1_E,(_ZN39_INTERNAL_a330b203_4_k_cu_a500e892_79804cuda3std3__45__cpo6cbeginE - _ZN39_INTERNAL_a330b203_4_k_cu_a500e892_79804cute1_E)
_ZN39_INTERNAL_a330b203_4_k_cu_a500e892_79804cute1_E:
	.zero		1
	.type		_ZN39_INTERNAL_a330b203_4_k_cu_a500e892_79804cuda3std3__45__cpo6cbeginE,@object
	.size		_ZN39_INTERNAL_a330b203_4_k_cu_a500e892_79804cuda3std3__45__cpo6cbeginE,(_ZN39_INTERNAL_a330b203_4_k_cu_a500e892_79804cuda3std3__48in_placeE - _ZN39_INTERNAL_a330b203_4_k_cu_a500e892_79804cuda3std3__45__cpo6cbeginE)
_ZN39_INTERNAL_a330b203_4_k_cu_a500e892_79804cuda3std3__45__cpo6cbeginE:
	.zero		1
	.type		_ZN39_INTERNAL_a330b203_4_k_cu_a500e892_79804cuda3std3__48in_placeE,@object
	.size		_ZN39_INTERNAL_a330b203_4_k_cu_a500e892_79804cuda3std3__48in_placeE,(_ZN39_INTERNAL_a330b203_4_k_cu_a500e892_79804cuda3std6ranges3__45__cpo9iter_moveE - _ZN39_INTERNAL_a330b203_4_k_cu_a500e892_79804cuda3std3__48in_placeE)
_ZN39_INTERNAL_a330b203_4_k_cu_a500e892_79804cuda3std3__48in_placeE:
	.zero		1
	.type		_ZN39_INTERNAL_a330b203_4_k_cu_a500e892_79804cuda3std6ranges3__45__cpo9iter_moveE,@object
	.size		_ZN39_INTERNAL_a330b203_4_k_cu_a500e892_79804cuda3std6ranges3__45__cpo9iter_moveE,(_ZN39_INTERNAL_a330b203_4_k_cu_a500e892_79804cuda3std3__45__cpo5beginE - _ZN39_INTERNAL_a330b203_4_k_cu_a500e892_79804cuda3std6ranges3__45__cpo9iter_moveE)
_ZN39_INTERNAL_a330b203_4_k_cu_a500e892_79804cuda3std6ranges3__45__cpo9iter_moveE:
	.zero		1
	.type		_ZN39_INTERNAL_a330b203_4_k_cu_a500e892_79804cuda3std3__45__cpo5beginE,@object
	.size		_ZN39_INTERNAL_a330b203_4_k_cu_a500e892_79804cuda3std3__45__cpo5beginE,(_ZN39_INTERNAL_a330b203_4_k_cu_a500e892_79804cuda3std3__441_GLOBAL__N__a330b203_4_k_cu_a500e892_79806ignoreE - _ZN39_INTERNAL_a330b203_4_k_cu_a500e892_79804cuda3std3__45__cpo5beginE)
_ZN39_INTERNAL_a330b203_4_k_cu_a500e892_79804cuda3std3__45__cpo5beginE:
	.zero		1
	.type		_ZN39_INTERNAL_a330b203_4_k_cu_a500e892_79804cuda3std3__441_GLOBAL__N__a330b203_4_k_cu_a500e892_79806ignoreE,@object
	.size		_ZN39_INTERNAL_a330b203_4_k_cu_a500e892_79804cuda3std3__441_GLOBAL__N__a330b203_4_k_cu_a500e892_79806ignoreE,(_ZN39_INTERNAL_a330b203_4_k_cu_a500e892_79804cute7productE - _ZN39_INTERNAL_a330b203_4_k_cu_a500e892_79804cuda3std3__441_GLOBAL__N__a330b203_4_k_cu_a500e892_79806ignoreE)
_ZN39_INTERNAL_a330b203_4_k_cu_a500e892_79804cuda3std3__441_GLOBAL__N__a330b203_4_k_cu_a500e892_79806ignoreE:
	.zero		1
	.type		_ZN39_INTERNAL_a330b203_4_k_cu_a500e892_79804cute7productE,@object
	.size		_ZN39_INTERNAL_a330b203_4_k_cu_a500e892_79804cute7productE,(_ZN39_INTERNAL_a330b203_4_k_cu_a500e892_79804cuda3std3__45__cpo3endE - _ZN39_INTERNAL_a330b203_4_k_cu_a500e892_79804cute7productE)
_ZN39_INTERNAL_a330b203_4_k_cu_a500e892_79804cute7productE:
	.zero		1
	.type		_ZN39_INTERNAL_a330b203_4_k_cu_a500e892_79804cuda3std3__45__cpo3endE,@object
	.size		_ZN39_INTERNAL_a330b203_4_k_cu_a500e892_79804cuda3std3__45__cpo3endE,(_ZN39_INTERNAL_a330b203_4_k_cu_a500e892_79804cuda3std3__419piecewise_constructE - _ZN39_INTERNAL_a330b203_4_k_cu_a500e892_79804cuda3std3__45__cpo3endE)
_ZN39_INTERNAL_a330b203_4_k_cu_a500e892_79804cuda3std3__45__cpo3endE:
	.zero		1
	.type		_ZN39_INTERNAL_a330b203_4_k_cu_a500e892_79804cuda3std3__419piecewise_constructE,@object
	.size		_ZN39_INTERNAL_a330b203_4_k_cu_a500e892_79804cuda3std3__419piecewise_constructE,(_ZN39_INTERNAL_a330b203_4_k_cu_a500e892_79804cuda3std3__45__cpo4cendE - _ZN39_INTERNAL_a330b203_4_k_cu_a500e892_79804cuda3std3__419piecewise_constructE)
_ZN39_INTERNAL_a330b203_4_k_cu_a500e892_79804cuda3std3__419piecewise_constructE:
	.zero		1
	.type		_ZN39_INTERNAL_a330b203_4_k_cu_a500e892_79804cuda3std3__45__cpo4cendE,@object
	.size		_ZN39_INTERNAL_a330b203_4_k_cu_a500e892_79804cuda3std3__45__cpo4cendE,(_ZN39_INTERNAL_a330b203_4_k_cu_a500e892_79804cuda3std6ranges3__45__cpo4swapE - _ZN39_INTERNAL_a330b203_4_k_cu_a500e892_79804cuda3std3__45__cpo4cendE)
_ZN39_INTERNAL_a330b203_4_k_cu_a500e892_79804cuda3std3__45__cpo4cendE:
	.zero		1
	.type		_ZN39_INTERNAL_a330b203_4_k_cu_a500e892_79804cuda3std6ranges3__45__cpo4swapE,@object
	.size		_ZN39_INTERNAL_a330b203_4_k_cu_a500e892_79804cuda3std6ranges3__45__cpo4swapE,(.L_8 - _ZN39_INTERNAL_a330b203_4_k_cu_a500e892_79804cuda3std6ranges3__45__cpo4swapE)
_ZN39_INTERNAL_a330b203_4_k_cu_a500e892_79804cuda3std6ranges3__45__cpo4swapE:
	.zero		1
.L_8:


//--------------------- .nv.constant0._ZN7cutlass13device_kernelINS_4gemm6kernel13GemmUniversalIN4cute5tupleIJiiiiEEENS1_10collective13CollectiveMmaINS1_34MainloopSm90TmaGmmaWarpSpecializedILi15ENS5_IJNS4_1CILi2EEENSA_ILi1EEESC_EEENS1_35KernelTmaWarpSpecializedCooperativeEEENS5_IJNSA_ILi384EEENSA_ILi96EEENSA_ILi16EEEEEENS_10bfloat16_tENS5_IJlSC_lEEESK_SL_NS4_8TiledMMAINS4_8MMA_AtomIJNS4_4SM904GMMA27MMA_64x96x16_F32BF16BF16_SSILNSP_5MajorE0ELSR_0ELNSP_7ScaleInE1ELSS_1EEEEEENS4_6LayoutISD_NS5_IJSC_NSA_ILi0EEESW_EEEEENS5_IJNS4_10UnderscoreESZ_SZ_EEEEENS4_13SM90_TMA_LOADENS4_14ComposedLayoutINS4_7SwizzleILi1ELi4ELi3EEENS4_18smem_ptr_flag_bitsILi16EEENSV_INS5_IJNSA_ILi8EEESI_EEENS5_IJSI_SC_EEEEEEEvNS4_8identityENS4_23SM90_TMA_LOAD_MULTICASTES1C_vS1D_EENS_8epilogue10collective6detail29Sm90TmaWarpSpecializedAdapterINS1H_15DefaultEpilogueISK_SL_SL_NS1G_6thread17LinearCombinationISK_Li1EffLNS1L_9ScaleType4KindE0ELNS_15FloatRoundStyleE2ESK_EENS1_15EpilogueDefaultEEEEEvvEEEEvNT_6ParamsE --------------------------
	.section	.nv.constant0._ZN7cutlass13device_kernelINS_4gemm6kernel13GemmUniversalIN4cute5tupleIJiiiiEEENS1_10collective13CollectiveMmaINS1_34MainloopSm90TmaGmmaWarpSpecializedILi15ENS5_IJNS4_1CILi2EEENSA_ILi1EEESC_EEENS1_35KernelTmaWarpSpecializedCooperativeEEENS5_IJNSA_ILi384EEENSA_ILi96EEENSA_ILi16EEEEEENS_10bfloat16_tENS5_IJlSC_lEEESK_SL_NS4_8TiledMMAINS4_8MMA_AtomIJNS4_4SM904GMMA27MMA_64x96x16_F32BF16BF16_SSILNSP_5MajorE0ELSR_0ELNSP_7ScaleInE1ELSS_1EEEEEENS4_6LayoutISD_NS5_IJSC_NSA_ILi0EEESW_EEEEENS5_IJNS4_10UnderscoreESZ_SZ_EEEEENS4_13SM90_TMA_LOADENS4_14ComposedLayoutINS4_7SwizzleILi1ELi4ELi3EEENS4_18smem_ptr_flag_bitsILi16EEENSV_INS5_IJNSA_ILi8EEESI_EEENS5_IJSI_SC_EEEEEEEvNS4_8identityENS4_23SM90_TMA_LOAD_MULTICASTES1C_vS1D_EENS_8epilogue10collective6detail29Sm90TmaWarpSpecializedAdapterINS1H_15DefaultEpilogueISK_SL_SL_NS1G_6thread17LinearCombinationISK_Li1EffLNS1L_9ScaleType4KindE0ELNS_15FloatRoundStyleE2ESK_EENS1_15EpilogueDefaultEEEEEvvEEEEvNT_6ParamsE,"a",@progbits
	.sectionflags	@""
	.align	4
.nv.constant0._ZN7cutlass13device_kernelINS_4gemm6kernel13GemmUniversalIN4cute5tupleIJiiiiEEENS1_10collective13CollectiveMmaINS1_34MainloopSm90TmaGmmaWarpSpecializedILi15ENS5_IJNS4_1CILi2EEENSA_ILi1EEESC_EEENS1_35KernelTmaWarpSpecializedCooperativeEEENS5_IJNSA_ILi384EEENSA_ILi96EEENSA_ILi16EEEEEENS_10bfloat16_tENS5_IJlSC_lEEESK_SL_NS4_8TiledMMAINS4_8MMA_AtomIJNS4_4SM904GMMA27MMA_64x96x16_F32BF16BF16_SSILNSP_5MajorE0ELSR_0ELNSP_7ScaleInE1ELSS_1EEEEEENS4_6LayoutISD_NS5_IJSC_NSA_ILi0EEESW_EEEEENS5_IJNS4_10UnderscoreESZ_SZ_EEEEENS4_13SM90_TMA_LOADENS4_14ComposedLayoutINS4_7SwizzleILi1ELi4ELi3EEENS4_18smem_ptr_flag_bitsILi16EEENSV_INS5_IJNSA_ILi8EEESI_EEENS5_IJSI_SC_EEEEEEEvNS4_8identityENS4_23SM90_TMA_LOAD_MULTICASTES1C_vS1D_EENS_8epilogue10collective6detail29Sm90TmaWarpSpecializedAdapterINS1H_15DefaultEpilogueISK_SL_SL_NS1G_6thread17LinearCombinationISK_Li1EffLNS1L_9ScaleType4KindE0ELNS_15FloatRoundStyleE2ESK_EENS1_15EpilogueDefaultEEEEEvvEEEEvNT_6ParamsE:
	.zero		1664


//--------------------- SYMBOLS --------------------------

	.type		.nv.reservedSmem.offset0,@object
	.size		.nv.reservedSmem.offset0,0x4
	.type		__assertfail,@function
